//
// Generated by NVIDIA NVVM Compiler
//
// Compiler Build ID: CL-36424714
// Cuda compilation tools, release 13.0, V13.0.88
// Based on NVVM 20.0.0
//

.version 9.0
.target sm_100
.address_size 64

	// .globl	_Z14BernBinomCoeffPdi
.extern .func  (.param .b64 func_retval0) malloc
(
	.param .b64 malloc_param_0
)
;
.extern .func free
(
	.param .b64 free_param_0
)
;

.visible .entry _Z14BernBinomCoeffPdi(
	.param .u64 .ptr .align 1 _Z14BernBinomCoeffPdi_param_0,
	.param .u32 _Z14BernBinomCoeffPdi_param_1
)
{
	.reg .pred 	%p<16>;
	.reg .b32 	%r<185>;
	.reg .b64 	%rd<5>;
	.reg .b64 	%fd<7>;

	ld.param.u64 	%rd1, [_Z14BernBinomCoeffPdi_param_0];
	ld.param.u32 	%r86, [_Z14BernBinomCoeffPdi_param_1];
	mov.u32 	%r1, %tid.x;
	mov.u32 	%r2, %tid.y;
	setp.eq.s32 	%p1, %r1, 0;
	mov.b32 	%r154, 1;
	@%p1 bra 	$L__BB0_8;
	and.b32  	%r3, %r1, 3;
	setp.lt.u32 	%p2, %r1, 4;
	mov.b32 	%r151, 1;
	mov.u32 	%r152, %r86;
	mov.u32 	%r154, %r151;
	@%p2 bra 	$L__BB0_5;
	and.b32  	%r92, %r1, 1020;
	neg.s32 	%r156, %r92;
	add.s32 	%r155, %r86, -1;
	mov.b32 	%r154, 1;
	mov.b32 	%r157, 2;
$L__BB0_3:
	add.s32 	%r93, %r157, -1;
	add.s32 	%r94, %r155, -2;
	mad.lo.s32 	%r95, %r154, %r155, %r154;
	div.u32 	%r96, %r95, %r93;
	add.s32 	%r97, %r157, 2;
	add.s32 	%r98, %r155, -1;
	mul.lo.s32 	%r99, %r155, %r96;
	div.u32 	%r100, %r99, %r157;
	add.s32 	%r101, %r157, 1;
	mul.lo.s32 	%r102, %r98, %r100;
	div.u32 	%r103, %r102, %r101;
	mul.lo.s32 	%r104, %r94, %r103;
	div.u32 	%r154, %r104, %r97;
	add.s32 	%r157, %r157, 4;
	add.s32 	%r156, %r156, 4;
	add.s32 	%r155, %r155, -4;
	setp.eq.s32 	%p3, %r156, 0;
	@%p3 bra 	$L__BB0_4;
	bra.uni 	$L__BB0_3;
$L__BB0_4:
	add.s32 	%r151, %r157, -1;
	add.s32 	%r152, %r155, 1;
$L__BB0_5:
	setp.eq.s32 	%p4, %r3, 0;
	@%p4 bra 	$L__BB0_8;
	neg.s32 	%r150, %r3;
$L__BB0_7:
	.pragma "nounroll";
	add.s32 	%r17, %r152, -1;
	mul.lo.s32 	%r105, %r152, %r154;
	div.u32 	%r154, %r105, %r151;
	add.s32 	%r151, %r151, 1;
	add.s32 	%r150, %r150, 1;
	setp.ne.s32 	%p5, %r150, 0;
	mov.u32 	%r152, %r17;
	@%p5 bra 	$L__BB0_7;
$L__BB0_8:
	setp.eq.s32 	%p6, %r2, 0;
	mov.b32 	%r171, 1;
	@%p6 bra 	$L__BB0_16;
	and.b32  	%r22, %r2, 3;
	setp.lt.u32 	%p7, %r2, 4;
	mov.b32 	%r168, 1;
	mov.u32 	%r169, %r86;
	mov.u32 	%r171, %r168;
	@%p7 bra 	$L__BB0_13;
	and.b32  	%r111, %r2, 1020;
	neg.s32 	%r160, %r111;
	add.s32 	%r159, %r86, -1;
	mov.b32 	%r171, 1;
	mov.b32 	%r161, 2;
$L__BB0_11:
	add.s32 	%r112, %r161, -1;
	add.s32 	%r113, %r159, -2;
	mad.lo.s32 	%r114, %r171, %r159, %r171;
	div.u32 	%r115, %r114, %r112;
	add.s32 	%r116, %r161, 2;
	add.s32 	%r117, %r159, -1;
	mul.lo.s32 	%r118, %r159, %r115;
	div.u32 	%r119, %r118, %r161;
	add.s32 	%r120, %r161, 1;
	mul.lo.s32 	%r121, %r117, %r119;
	div.u32 	%r122, %r121, %r120;
	mul.lo.s32 	%r123, %r113, %r122;
	div.u32 	%r171, %r123, %r116;
	add.s32 	%r161, %r161, 4;
	add.s32 	%r160, %r160, 4;
	add.s32 	%r159, %r159, -4;
	setp.ne.s32 	%p8, %r160, 0;
	@%p8 bra 	$L__BB0_11;
	add.s32 	%r168, %r161, -1;
	add.s32 	%r169, %r159, 1;
$L__BB0_13:
	setp.eq.s32 	%p9, %r22, 0;
	@%p9 bra 	$L__BB0_16;
	neg.s32 	%r167, %r22;
$L__BB0_15:
	.pragma "nounroll";
	add.s32 	%r52, %r169, -1;
	mul.lo.s32 	%r124, %r169, %r171;
	div.u32 	%r171, %r124, %r168;
	add.s32 	%r168, %r168, 1;
	add.s32 	%r167, %r167, 1;
	setp.ne.s32 	%p10, %r167, 0;
	mov.u32 	%r169, %r52;
	@%p10 bra 	$L__BB0_15;
$L__BB0_16:
	add.s32 	%r57, %r1, %r2;
	setp.eq.s32 	%p11, %r57, 0;
	mov.f64 	%fd6, 0d3FF0000000000000;
	@%p11 bra 	$L__BB0_25;
	shl.b32 	%r182, %r86, 1;
	and.b32  	%r59, %r57, 3;
	setp.lt.u32 	%p12, %r57, 4;
	mov.b32 	%r181, 1;
	mov.u32 	%r184, %r181;
	@%p12 bra 	$L__BB0_21;
	and.b32  	%r129, %r57, 2044;
	neg.s32 	%r173, %r129;
	add.s32 	%r172, %r182, -1;
	mov.b32 	%r184, 1;
	mov.b32 	%r174, 2;
$L__BB0_19:
	add.s32 	%r130, %r174, -1;
	add.s32 	%r131, %r172, -2;
	mad.lo.s32 	%r132, %r184, %r172, %r184;
	div.u32 	%r133, %r132, %r130;
	add.s32 	%r134, %r174, 2;
	add.s32 	%r135, %r172, -1;
	mul.lo.s32 	%r136, %r172, %r133;
	div.u32 	%r137, %r136, %r174;
	add.s32 	%r138, %r174, 1;
	mul.lo.s32 	%r139, %r135, %r137;
	div.u32 	%r140, %r139, %r138;
	mul.lo.s32 	%r141, %r131, %r140;
	div.u32 	%r184, %r141, %r134;
	add.s32 	%r174, %r174, 4;
	add.s32 	%r173, %r173, 4;
	add.s32 	%r172, %r172, -4;
	setp.ne.s32 	%p13, %r173, 0;
	@%p13 bra 	$L__BB0_19;
	add.s32 	%r181, %r174, -1;
	add.s32 	%r182, %r172, 1;
$L__BB0_21:
	setp.eq.s32 	%p14, %r59, 0;
	@%p14 bra 	$L__BB0_24;
	neg.s32 	%r180, %r59;
$L__BB0_23:
	.pragma "nounroll";
	add.s32 	%r81, %r182, -1;
	mul.lo.s32 	%r142, %r182, %r184;
	div.u32 	%r184, %r142, %r181;
	add.s32 	%r181, %r181, 1;
	add.s32 	%r180, %r180, 1;
	setp.ne.s32 	%p15, %r180, 0;
	mov.u32 	%r182, %r81;
	@%p15 bra 	$L__BB0_23;
$L__BB0_24:
	cvt.rn.f64.u32 	%fd6, %r184;
$L__BB0_25:
	cvta.to.global.u64 	%rd2, %rd1;
	mul.lo.s32 	%r143, %r171, %r154;
	cvt.rn.f64.u32 	%fd4, %r143;
	div.rn.f64 	%fd5, %fd4, %fd6;
	mad.lo.s32 	%r144, %r2, %r86, %r2;
	add.s32 	%r145, %r144, %r1;
	mul.wide.s32 	%rd3, %r145, 8;
	add.s64 	%rd4, %rd2, %rd3;
	st.global.f64 	[%rd4], %fd5;
	ret;

}
	// .globl	_Z5ass_APdPiS0_ddiiiiii
.visible .entry _Z5ass_APdPiS0_ddiiiiii(
	.param .u64 .ptr .align 1 _Z5ass_APdPiS0_ddiiiiii_param_0,
	.param .u64 .ptr .align 1 _Z5ass_APdPiS0_ddiiiiii_param_1,
	.param .u64 .ptr .align 1 _Z5ass_APdPiS0_ddiiiiii_param_2,
	.param .f64 _Z5ass_APdPiS0_ddiiiiii_param_3,
	.param .f64 _Z5ass_APdPiS0_ddiiiiii_param_4,
	.param .u32 _Z5ass_APdPiS0_ddiiiiii_param_5,
	.param .u32 _Z5ass_APdPiS0_ddiiiiii_param_6,
	.param .u32 _Z5ass_APdPiS0_ddiiiiii_param_7,
	.param .u32 _Z5ass_APdPiS0_ddiiiiii_param_8,
	.param .u32 _Z5ass_APdPiS0_ddiiiiii_param_9,
	.param .u32 _Z5ass_APdPiS0_ddiiiiii_param_10
)
{
	.reg .pred 	%p<2>;
	.reg .b32 	%r<19>;
	.reg .b64 	%rd<16>;

	ld.param.u64 	%rd1, [_Z5ass_APdPiS0_ddiiiiii_param_0];
	ld.param.u64 	%rd2, [_Z5ass_APdPiS0_ddiiiiii_param_1];
	ld.param.u64 	%rd3, [_Z5ass_APdPiS0_ddiiiiii_param_2];
	ld.param.u32 	%r2, [_Z5ass_APdPiS0_ddiiiiii_param_6];
	ld.param.u32 	%r3, [_Z5ass_APdPiS0_ddiiiiii_param_7];
	ld.param.u32 	%r4, [_Z5ass_APdPiS0_ddiiiiii_param_8];
	cvta.to.global.u64 	%rd4, %rd3;
	mov.u32 	%r5, %ctaid.x;
	mov.u32 	%r6, %ctaid.y;
	mad.lo.s32 	%r1, %r2, %r6, %r5;
	mul.wide.s32 	%rd5, %r1, 4;
	add.s64 	%rd6, %rd4, %rd5;
	ld.global.u32 	%r7, [%rd6];
	setp.ne.s32 	%p1, %r4, %r7;
	bar.sync 	0;
	@%p1 bra 	$L__BB1_2;
	mov.u32 	%r8, %tid.y;
	mov.u32 	%r9, %tid.x;
	cvta.to.global.u64 	%rd7, %rd2;
	cvta.to.global.u64 	%rd8, %rd1;
	shl.b32 	%r10, %r1, 2;
	add.s32 	%r11, %r10, %r9;
	mul.wide.s32 	%rd9, %r11, 4;
	add.s64 	%rd10, %rd7, %rd9;
	ld.global.u32 	%r12, [%rd10];
	add.s32 	%r13, %r10, %r8;
	mul.wide.s32 	%rd11, %r13, 4;
	add.s64 	%rd12, %rd7, %rd11;
	ld.global.u32 	%r14, [%rd12];
	mad.lo.s32 	%r15, %r2, %r3, %r2;
	add.s32 	%r16, %r3, %r15;
	mad.lo.s32 	%r17, %r12, %r16, %r12;
	add.s32 	%r18, %r17, %r14;
	mul.wide.s32 	%rd13, %r18, 8;
	add.s64 	%rd14, %rd8, %rd13;
	mov.b64 	%rd15, 9221120237041090560;
	st.global.u64 	[%rd14], %rd15;
$L__BB1_2:
	ret;

}
	// .globl	_Z11ass_A_exactddP11coordinatesPdiPiS1_S1_
.visible .entry _Z11ass_A_exactddP11coordinatesPdiPiS1_S1_(
	.param .f64 _Z11ass_A_exactddP11coordinatesPdiPiS1_S1__param_0,
	.param .f64 _Z11ass_A_exactddP11coordinatesPdiPiS1_S1__param_1,
	.param .u64 .ptr .align 1 _Z11ass_A_exactddP11coordinatesPdiPiS1_S1__param_2,
	.param .u64 .ptr .align 1 _Z11ass_A_exactddP11coordinatesPdiPiS1_S1__param_3,
	.param .u32 _Z11ass_A_exactddP11coordinatesPdiPiS1_S1__param_4,
	.param .u64 .ptr .align 1 _Z11ass_A_exactddP11coordinatesPdiPiS1_S1__param_5,
	.param .u64 .ptr .align 1 _Z11ass_A_exactddP11coordinatesPdiPiS1_S1__param_6,
	.param .u64 .ptr .align 1 _Z11ass_A_exactddP11coordinatesPdiPiS1_S1__param_7
)
{
	.reg .pred 	%p<44>;
	.reg .b32 	%r<190>;
	.reg .b64 	%rd<146>;
	.reg .b64 	%fd<228>;

	ld.param.f64 	%fd54, [_Z11ass_A_exactddP11coordinatesPdiPiS1_S1__param_0];
	ld.param.f64 	%fd55, [_Z11ass_A_exactddP11coordinatesPdiPiS1_S1__param_1];
	ld.param.u64 	%rd26, [_Z11ass_A_exactddP11coordinatesPdiPiS1_S1__param_2];
	ld.param.u64 	%rd27, [_Z11ass_A_exactddP11coordinatesPdiPiS1_S1__param_3];
	ld.param.u32 	%r81, [_Z11ass_A_exactddP11coordinatesPdiPiS1_S1__param_4];
	ld.param.u64 	%rd28, [_Z11ass_A_exactddP11coordinatesPdiPiS1_S1__param_5];
	ld.param.u64 	%rd29, [_Z11ass_A_exactddP11coordinatesPdiPiS1_S1__param_6];
	ld.param.u64 	%rd30, [_Z11ass_A_exactddP11coordinatesPdiPiS1_S1__param_7];
	cvta.to.global.u64 	%rd1, %rd27;
	cvta.to.global.u64 	%rd2, %rd26;
	cvta.to.global.u64 	%rd3, %rd28;
	cvta.to.global.u64 	%rd4, %rd29;
	cvta.to.global.u64 	%rd5, %rd30;
	add.s32 	%r1, %r81, 1;
	mad.lo.s32 	%r82, %r81, %r81, %r81;
	add.s32 	%r2, %r82, %r1;
	mul.lo.s32 	%r83, %r2, %r2;
	mul.wide.s32 	%rd31, %r83, 8;
	{ // callseq 0, 0
	.param .b64 param0;
	st.param.b64 	[param0], %rd31;
	.param .b64 retval0;
	call.uni (retval0), 
	malloc, 
	(
	param0
	);
	ld.param.b64 	%rd32, [retval0];
	} // callseq 0
	setp.lt.s32 	%p2, %r81, 0;
	@%p2 bra 	$L__BB2_75;
	mov.u32 	%r84, %tid.x;
	setp.gt.u32 	%p3, %r81, 1;
	add.s32 	%r3, %r81, -1;
	mul.lo.s32 	%r4, %r81, %r81;
	shl.b32 	%r85, %r4, 2;
	add.s32 	%r86, %r85, -1;
	div.s32 	%r87, %r4, %r86;
	cvt.rn.f64.s32 	%fd1, %r87;
	mul.lo.s32 	%r5, %r2, %r84;
	@%p3 bra 	$L__BB2_8;
	mov.b32 	%r184, 0;
$L__BB2_3:
	mov.b32 	%r185, 0;
$L__BB2_4:
	mad.lo.s32 	%r91, %r185, %r81, %r184;
	mul.wide.u32 	%rd33, %r91, 8;
	add.s64 	%rd24, %rd4, %rd33;
	add.s32 	%r70, %r185, %r184;
	mov.b32 	%r186, 0;
$L__BB2_5:
	mov.u32 	%r71, %r186;
	setp.ne.s32 	%p4, %r184, 0;
	mul.lo.s32 	%r72, %r2, %r71;
	add.s32 	%r92, %r70, %r72;
	mul.wide.s32 	%rd34, %r92, 4;
	add.s64 	%rd25, %rd3, %rd34;
	@%p4 bra 	$L__BB2_65;
	mov.b32 	%r187, 0;
$L__BB2_7:
	ld.global.f64 	%fd96, [%rd24];
	mul.f64 	%fd97, %fd55, %fd96;
	div.rn.f64 	%fd98, %fd97, %fd54;
	mul.f64 	%fd99, %fd98, 0d0000000000000000;
	add.s32 	%r120, %r187, %r71;
	mad.lo.s32 	%r121, %r120, %r4, %r70;
	mul.wide.u32 	%rd69, %r121, 8;
	add.s64 	%rd70, %rd32, %rd69;
	st.f64 	[%rd70], %fd99;
	mad.lo.s32 	%r122, %r187, %r81, %r71;
	mul.wide.u32 	%rd71, %r122, 8;
	add.s64 	%rd72, %rd4, %rd71;
	ld.global.f64 	%fd100, [%rd72];
	mul.f64 	%fd101, %fd54, %fd100;
	div.rn.f64 	%fd102, %fd101, %fd55;
	fma.rn.f64 	%fd103, %fd102, 0d0000000000000000, %fd99;
	mul.f64 	%fd104, %fd103, %fd1;
	st.f64 	[%rd70], %fd104;
	ld.global.u32 	%r123, [%rd25];
	add.s32 	%r124, %r120, %r72;
	mul.wide.s32 	%rd73, %r124, 4;
	add.s64 	%rd74, %rd3, %rd73;
	ld.global.u32 	%r125, [%rd74];
	add.s32 	%r126, %r121, %r5;
	mul.wide.u32 	%rd75, %r126, 8;
	add.s64 	%rd76, %rd2, %rd75;
	st.global.u32 	[%rd76], %r123;
	st.global.u32 	[%rd76+4], %r125;
	ld.f64 	%fd105, [%rd70];
	add.s64 	%rd77, %rd1, %rd75;
	st.global.f64 	[%rd77], %fd105;
	add.s32 	%r74, %r187, 1;
	setp.eq.s32 	%p9, %r187, %r81;
	mov.u32 	%r187, %r74;
	@%p9 bra 	$L__BB2_72;
	bra.uni 	$L__BB2_7;
$L__BB2_8:
	and.b32  	%r6, %r1, -2;
	and.b32  	%r7, %r81, 1;
	neg.s32 	%r8, %r6;
	shl.b32 	%r9, %r81, 1;
	neg.s32 	%r10, %r81;
	add.s32 	%r11, %r9, -2;
	add.s64 	%rd7, %rd3, 4;
	shl.b32 	%r12, %r4, 1;
	mov.b32 	%r166, 0;
$L__BB2_9:
	mov.b32 	%r167, 0;
	cvt.s64.s32 	%rd80, %r166;
$L__BB2_10:
	setp.ne.s32 	%p13, %r166, 0;
	mul.lo.s32 	%r130, %r167, %r3;
	add.s32 	%r131, %r130, %r166;
	mul.wide.s32 	%rd78, %r131, 8;
	add.s64 	%rd8, %rd5, %rd78;
	cvt.s64.s32 	%rd79, %r130;
	add.s64 	%rd81, %rd80, %rd79;
	shl.b64 	%rd82, %rd81, 3;
	add.s64 	%rd9, %rd5, %rd82;
	sub.s32 	%r132, %r130, %r3;
	add.s32 	%r133, %r132, %r166;
	mul.wide.s32 	%rd83, %r133, 8;
	add.s64 	%rd10, %rd5, %rd83;
	setp.ne.s32 	%p14, %r167, 0;
	and.pred  	%p1, %p13, %p14;
	cvt.s64.s32 	%rd84, %r132;
	add.s64 	%rd85, %rd80, %rd84;
	shl.b64 	%rd86, %rd85, 3;
	add.s64 	%rd11, %rd5, %rd86;
	add.s32 	%r134, %r131, %r167;
	mul.wide.u32 	%rd87, %r134, 8;
	add.s64 	%rd12, %rd4, %rd87;
	add.s32 	%r15, %r167, %r166;
	mov.b32 	%r168, 0;
	not.pred 	%p31, %p1;
$L__BB2_11:
	mov.u32 	%r16, %r168;
	setp.eq.s32 	%p15, %r16, 0;
	mul.lo.s32 	%r17, %r2, %r16;
	add.s32 	%r135, %r15, %r17;
	mul.wide.s32 	%rd88, %r135, 4;
	add.s64 	%rd13, %rd3, %rd88;
	@%p15 bra 	$L__BB2_41;
	add.s32 	%r179, %r81, %r16;
	add.s32 	%r177, %r10, %r16;
	add.s32 	%r176, %r16, 1;
	add.s32 	%r175, %r6, %r16;
	mad.lo.s32 	%r174, %r16, %r2, %r16;
	add.s32 	%r173, %r174, -2;
	mul.lo.s32 	%r137, %r4, %r16;
	add.s32 	%r138, %r137, %r4;
	add.s32 	%r172, %r15, %r138;
	add.s32 	%r171, %r15, %r137;
	add.s32 	%r139, %r5, %r166;
	add.s32 	%r140, %r139, %r167;
	add.s32 	%r170, %r140, %r138;
	add.s32 	%r169, %r140, %r137;
	mov.b32 	%r182, 0;
	mov.u32 	%r178, %r10;
	mov.u32 	%r180, %r16;
	mov.u32 	%r181, %r8;
$L__BB2_13:
	setp.eq.s32 	%p16, %r166, 0;
	ld.global.f64 	%fd208, [%rd8];
	@%p16 bra 	$L__BB2_15;
	ld.global.f64 	%fd106, [%rd9+-8];
	sub.f64 	%fd208, %fd208, %fd106;
$L__BB2_15:
	setp.eq.s32 	%p17, %r167, 0;
	@%p17 bra 	$L__BB2_17;
	ld.global.f64 	%fd107, [%rd10];
	sub.f64 	%fd208, %fd208, %fd107;
$L__BB2_17:
	@%p31 bra 	$L__BB2_19;
	ld.global.f64 	%fd108, [%rd11+-8];
	add.f64 	%fd208, %fd208, %fd108;
$L__BB2_19:
	ld.global.f64 	%fd109, [%rd12];
	mul.f64 	%fd110, %fd55, %fd109;
	div.rn.f64 	%fd111, %fd110, %fd54;
	mul.f64 	%fd9, %fd208, %fd111;
	mul.wide.u32 	%rd89, %r171, 8;
	add.s64 	%rd14, %rd32, %rd89;
	st.f64 	[%rd14], %fd9;
	add.s32 	%r141, %r176, -1;
	mul.wide.s32 	%rd90, %r141, 8;
	add.s64 	%rd15, %rd5, %rd90;
	ld.global.f64 	%fd112, [%rd15];
	ld.global.f64 	%fd113, [%rd15+-8];
	sub.f64 	%fd211, %fd112, %fd113;
	setp.eq.s32 	%p19, %r182, 0;
	@%p19 bra 	$L__BB2_21;
	add.s32 	%r142, %r177, 1;
	mul.wide.s32 	%rd91, %r142, 8;
	add.s64 	%rd92, %rd5, %rd91;
	ld.global.f64 	%fd114, [%rd92];
	sub.f64 	%fd211, %fd211, %fd114;
$L__BB2_21:
	@%p19 bra 	$L__BB2_23;
	add.s32 	%r143, %r178, 1;
	cvt.s64.s32 	%rd93, %r143;
	cvt.s64.s32 	%rd94, %r16;
	add.s64 	%rd95, %rd94, %rd93;
	shl.b64 	%rd96, %rd95, 3;
	add.s64 	%rd97, %rd5, %rd96;
	ld.global.f64 	%fd115, [%rd97+-8];
	add.f64 	%fd211, %fd211, %fd115;
$L__BB2_23:
	mul.wide.s32 	%rd98, %r174, 4;
	add.s64 	%rd16, %rd7, %rd98;
	mul.wide.u32 	%rd99, %r180, 8;
	add.s64 	%rd100, %rd4, %rd99;
	ld.global.f64 	%fd116, [%rd100];
	mul.f64 	%fd117, %fd54, %fd116;
	div.rn.f64 	%fd118, %fd117, %fd55;
	fma.rn.f64 	%fd119, %fd211, %fd118, %fd9;
	mul.f64 	%fd120, %fd119, %fd1;
	st.f64 	[%rd14], %fd120;
	ld.global.u32 	%r144, [%rd13];
	ld.global.u32 	%r145, [%rd16+-4];
	mul.wide.u32 	%rd101, %r169, 8;
	add.s64 	%rd102, %rd2, %rd101;
	st.global.u32 	[%rd102], %r144;
	st.global.u32 	[%rd102+4], %r145;
	ld.f64 	%fd121, [%rd14];
	add.s64 	%rd103, %rd1, %rd101;
	st.global.f64 	[%rd103], %fd121;
	ld.global.f64 	%fd213, [%rd8];
	@%p16 bra 	$L__BB2_25;
	ld.global.f64 	%fd122, [%rd9+-8];
	sub.f64 	%fd213, %fd213, %fd122;
$L__BB2_25:
	@%p17 bra 	$L__BB2_27;
	ld.global.f64 	%fd123, [%rd10];
	sub.f64 	%fd213, %fd213, %fd123;
$L__BB2_27:
	@%p31 bra 	$L__BB2_29;
	ld.global.f64 	%fd124, [%rd11+-8];
	add.f64 	%fd213, %fd213, %fd124;
$L__BB2_29:
	ld.global.f64 	%fd125, [%rd12];
	mul.f64 	%fd126, %fd55, %fd125;
	div.rn.f64 	%fd127, %fd126, %fd54;
	mul.f64 	%fd128, %fd213, %fd127;
	mul.wide.u32 	%rd104, %r172, 8;
	add.s64 	%rd105, %rd32, %rd104;
	st.f64 	[%rd105], %fd128;
	mul.wide.s32 	%rd17, %r3, 8;
	add.s64 	%rd18, %rd15, %rd17;
	ld.global.f64 	%fd129, [%rd18];
	ld.global.f64 	%fd130, [%rd18+-8];
	sub.f64 	%fd131, %fd129, %fd130;
	ld.global.f64 	%fd132, [%rd15];
	sub.f64 	%fd133, %fd131, %fd132;
	ld.global.f64 	%fd134, [%rd15+-8];
	add.f64 	%fd135, %fd133, %fd134;
	mul.wide.u32 	%rd106, %r179, 8;
	add.s64 	%rd107, %rd4, %rd106;
	ld.global.f64 	%fd136, [%rd107];
	mul.f64 	%fd137, %fd54, %fd136;
	div.rn.f64 	%fd138, %fd137, %fd55;
	fma.rn.f64 	%fd139, %fd135, %fd138, %fd128;
	mul.f64 	%fd140, %fd139, %fd1;
	st.f64 	[%rd105], %fd140;
	ld.global.u32 	%r146, [%rd13];
	ld.global.u32 	%r147, [%rd16];
	mul.wide.u32 	%rd108, %r170, 8;
	add.s64 	%rd109, %rd2, %rd108;
	st.global.u32 	[%rd109], %r146;
	st.global.u32 	[%rd109+4], %r147;
	ld.f64 	%fd141, [%rd105];
	add.s64 	%rd110, %rd1, %rd108;
	st.global.f64 	[%rd110], %fd141;
	add.s32 	%r182, %r182, 2;
	add.s32 	%r181, %r181, 2;
	add.s32 	%r180, %r180, %r9;
	add.s32 	%r179, %r179, %r9;
	add.s32 	%r178, %r178, %r11;
	add.s32 	%r177, %r177, %r11;
	add.s32 	%r176, %r176, %r11;
	add.s32 	%r175, %r175, %r11;
	add.s32 	%r174, %r174, 2;
	add.s32 	%r173, %r173, 2;
	add.s32 	%r172, %r172, %r12;
	add.s32 	%r171, %r171, %r12;
	add.s32 	%r170, %r170, %r12;
	add.s32 	%r169, %r169, %r12;
	setp.ne.s32 	%p24, %r181, 0;
	@%p24 bra 	$L__BB2_13;
	setp.ne.s32 	%p25, %r7, 0;
	@%p25 bra 	$L__BB2_38;
	setp.eq.s32 	%p26, %r166, 0;
	ld.global.f64 	%fd216, [%rd8];
	@%p26 bra 	$L__BB2_33;
	ld.global.f64 	%fd142, [%rd9+-8];
	sub.f64 	%fd216, %fd216, %fd142;
$L__BB2_33:
	setp.eq.s32 	%p27, %r167, 0;
	@%p27 bra 	$L__BB2_35;
	ld.global.f64 	%fd143, [%rd10];
	sub.f64 	%fd216, %fd216, %fd143;
$L__BB2_35:
	@%p31 bra 	$L__BB2_37;
	ld.global.f64 	%fd144, [%rd11+-8];
	add.f64 	%fd216, %fd216, %fd144;
$L__BB2_37:
	ld.global.f64 	%fd145, [%rd12];
	mul.f64 	%fd146, %fd55, %fd145;
	div.rn.f64 	%fd147, %fd146, %fd54;
	mul.f64 	%fd148, %fd216, %fd147;
	mul.wide.u32 	%rd111, %r171, 8;
	add.s64 	%rd112, %rd32, %rd111;
	st.f64 	[%rd112], %fd148;
	add.s64 	%rd113, %rd18, %rd17;
	ld.global.f64 	%fd149, [%rd113];
	ld.global.f64 	%fd150, [%rd113+-8];
	sub.f64 	%fd151, %fd149, %fd150;
	ld.global.f64 	%fd152, [%rd18];
	sub.f64 	%fd153, %fd151, %fd152;
	ld.global.f64 	%fd154, [%rd18+-8];
	add.f64 	%fd155, %fd153, %fd154;
	mul.wide.u32 	%rd114, %r175, 8;
	add.s64 	%rd115, %rd4, %rd114;
	ld.global.f64 	%fd156, [%rd115];
	mul.f64 	%fd157, %fd54, %fd156;
	div.rn.f64 	%fd158, %fd157, %fd55;
	fma.rn.f64 	%fd159, %fd155, %fd158, %fd148;
	mul.f64 	%fd160, %fd159, %fd1;
	st.f64 	[%rd112], %fd160;
	ld.global.u32 	%r148, [%rd13];
	mul.wide.s32 	%rd116, %r173, 4;
	add.s64 	%rd117, %rd3, %rd116;
	ld.global.u32 	%r149, [%rd117+8];
	mul.wide.u32 	%rd118, %r169, 8;
	add.s64 	%rd119, %rd2, %rd118;
	st.global.u32 	[%rd119], %r148;
	st.global.u32 	[%rd119+4], %r149;
	ld.f64 	%fd161, [%rd112];
	add.s64 	%rd120, %rd1, %rd118;
	st.global.f64 	[%rd120], %fd161;
$L__BB2_38:
	add.s32 	%r168, %r16, 1;
	setp.eq.s32 	%p41, %r16, %r81;
	@%p41 bra 	$L__BB2_39;
	bra.uni 	$L__BB2_11;
$L__BB2_39:
	add.s32 	%r57, %r167, 1;
	setp.eq.s32 	%p42, %r167, %r81;
	mov.u32 	%r167, %r57;
	@%p42 bra 	$L__BB2_40;
	bra.uni 	$L__BB2_10;
$L__BB2_40:
	add.s32 	%r67, %r166, 1;
	setp.eq.s32 	%p43, %r166, %r81;
	mov.u32 	%r166, %r67;
	@%p43 bra 	$L__BB2_75;
	bra.uni 	$L__BB2_9;
$L__BB2_41:
	add.s32 	%r28, %r17, %r16;
	mov.b32 	%r183, 0;
$L__BB2_42:
	setp.eq.s32 	%p29, %r166, 0;
	ld.global.f64 	%fd219, [%rd8];
	@%p29 bra 	$L__BB2_44;
	ld.global.f64 	%fd162, [%rd9+-8];
	sub.f64 	%fd219, %fd219, %fd162;
$L__BB2_44:
	setp.eq.s32 	%p30, %r167, 0;
	@%p30 bra 	$L__BB2_46;
	ld.global.f64 	%fd163, [%rd10];
	sub.f64 	%fd219, %fd219, %fd163;
$L__BB2_46:
	@%p31 bra 	$L__BB2_48;
	ld.global.f64 	%fd164, [%rd11+-8];
	add.f64 	%fd219, %fd219, %fd164;
$L__BB2_48:
	ld.global.f64 	%fd165, [%rd12];
	mul.f64 	%fd166, %fd55, %fd165;
	div.rn.f64 	%fd167, %fd166, %fd54;
	mul.f64 	%fd36, %fd219, %fd167;
	mad.lo.s32 	%r60, %r183, %r4, %r15;
	mul.wide.u32 	%rd121, %r60, 8;
	add.s64 	%rd19, %rd32, %rd121;
	st.f64 	[%rd19], %fd36;
	mul.lo.s32 	%r61, %r183, %r3;
	mul.wide.s32 	%rd122, %r61, 8;
	add.s64 	%rd20, %rd5, %rd122;
	ld.global.f64 	%fd221, [%rd20];
	setp.eq.s32 	%p32, %r183, 0;
	@%p32 bra 	$L__BB2_50;
	sub.s32 	%r151, %r61, %r3;
	mul.wide.s32 	%rd123, %r151, 8;
	add.s64 	%rd124, %rd5, %rd123;
	ld.global.f64 	%fd168, [%rd124];
	sub.f64 	%fd221, %fd221, %fd168;
$L__BB2_50:
	setp.eq.s32 	%p33, %r166, 0;
	mul.lo.s32 	%r152, %r183, %r81;
	mul.wide.u32 	%rd125, %r152, 8;
	add.s64 	%rd126, %rd4, %rd125;
	ld.global.f64 	%fd169, [%rd126];
	mul.f64 	%fd170, %fd54, %fd169;
	div.rn.f64 	%fd171, %fd170, %fd55;
	fma.rn.f64 	%fd172, %fd221, %fd171, %fd36;
	mul.f64 	%fd173, %fd172, %fd1;
	st.f64 	[%rd19], %fd173;
	ld.global.u32 	%r153, [%rd13];
	add.s32 	%r154, %r28, %r183;
	mul.wide.u32 	%rd127, %r154, 4;
	add.s64 	%rd21, %rd3, %rd127;
	ld.global.u32 	%r155, [%rd21];
	add.s32 	%r62, %r60, %r5;
	mul.wide.u32 	%rd128, %r62, 8;
	add.s64 	%rd129, %rd2, %rd128;
	st.global.u32 	[%rd129], %r153;
	st.global.u32 	[%rd129+4], %r155;
	ld.f64 	%fd174, [%rd19];
	add.s64 	%rd130, %rd1, %rd128;
	st.global.f64 	[%rd130], %fd174;
	ld.global.f64 	%fd223, [%rd8];
	@%p33 bra 	$L__BB2_52;
	ld.global.f64 	%fd175, [%rd9+-8];
	sub.f64 	%fd223, %fd223, %fd175;
$L__BB2_52:
	setp.eq.s32 	%p34, %r167, 0;
	@%p34 bra 	$L__BB2_54;
	ld.global.f64 	%fd176, [%rd10];
	sub.f64 	%fd223, %fd223, %fd176;
$L__BB2_54:
	@%p31 bra 	$L__BB2_56;
	ld.global.f64 	%fd177, [%rd11+-8];
	add.f64 	%fd223, %fd223, %fd177;
$L__BB2_56:
	ld.global.f64 	%fd178, [%rd12];
	mul.f64 	%fd179, %fd55, %fd178;
	div.rn.f64 	%fd180, %fd179, %fd54;
	mul.f64 	%fd181, %fd223, %fd180;
	add.s32 	%r63, %r60, %r4;
	mul.wide.u32 	%rd131, %r63, 8;
	add.s64 	%rd132, %rd32, %rd131;
	st.f64 	[%rd132], %fd181;
	add.s32 	%r64, %r61, %r3;
	mul.wide.s32 	%rd22, %r3, 8;
	add.s64 	%rd23, %rd20, %rd22;
	ld.global.f64 	%fd182, [%rd23];
	ld.global.f64 	%fd183, [%rd20];
	sub.f64 	%fd184, %fd182, %fd183;
	add.s32 	%r156, %r183, %r64;
	add.s32 	%r157, %r156, 1;
	mul.wide.u32 	%rd133, %r157, 8;
	add.s64 	%rd134, %rd4, %rd133;
	ld.global.f64 	%fd185, [%rd134];
	mul.f64 	%fd186, %fd54, %fd185;
	div.rn.f64 	%fd187, %fd186, %fd55;
	fma.rn.f64 	%fd188, %fd184, %fd187, %fd181;
	mul.f64 	%fd189, %fd188, %fd1;
	st.f64 	[%rd132], %fd189;
	ld.global.u32 	%r158, [%rd13];
	ld.global.u32 	%r159, [%rd21+4];
	add.s32 	%r65, %r62, %r4;
	mul.wide.u32 	%rd135, %r65, 8;
	add.s64 	%rd136, %rd2, %rd135;
	st.global.u32 	[%rd136], %r158;
	st.global.u32 	[%rd136+4], %r159;
	ld.f64 	%fd190, [%rd132];
	add.s64 	%rd137, %rd1, %rd135;
	st.global.f64 	[%rd137], %fd190;
	add.s32 	%r183, %r183, 2;
	setp.ne.s32 	%p36, %r183, %r6;
	@%p36 bra 	$L__BB2_42;
	setp.ne.s32 	%p37, %r7, 0;
	@%p37 bra 	$L__BB2_38;
	setp.eq.s32 	%p38, %r166, 0;
	ld.global.f64 	%fd226, [%rd8];
	@%p38 bra 	$L__BB2_60;
	ld.global.f64 	%fd191, [%rd9+-8];
	sub.f64 	%fd226, %fd226, %fd191;
$L__BB2_60:
	setp.eq.s32 	%p39, %r167, 0;
	@%p39 bra 	$L__BB2_62;
	ld.global.f64 	%fd192, [%rd10];
	sub.f64 	%fd226, %fd226, %fd192;
$L__BB2_62:
	@%p31 bra 	$L__BB2_64;
	ld.global.f64 	%fd193, [%rd11+-8];
	add.f64 	%fd226, %fd226, %fd193;
$L__BB2_64:
	ld.global.f64 	%fd194, [%rd12];
	mul.f64 	%fd195, %fd55, %fd194;
	div.rn.f64 	%fd196, %fd195, %fd54;
	mul.f64 	%fd197, %fd226, %fd196;
	add.s32 	%r160, %r63, %r4;
	mul.wide.u32 	%rd138, %r160, 8;
	add.s64 	%rd139, %rd32, %rd138;
	st.f64 	[%rd139], %fd197;
	add.s32 	%r161, %r64, %r3;
	add.s64 	%rd140, %rd23, %rd22;
	ld.global.f64 	%fd198, [%rd140];
	ld.global.f64 	%fd199, [%rd23];
	sub.f64 	%fd200, %fd198, %fd199;
	add.s32 	%r162, %r161, %r6;
	mul.wide.u32 	%rd141, %r162, 8;
	add.s64 	%rd142, %rd4, %rd141;
	ld.global.f64 	%fd201, [%rd142];
	mul.f64 	%fd202, %fd54, %fd201;
	div.rn.f64 	%fd203, %fd202, %fd55;
	fma.rn.f64 	%fd204, %fd200, %fd203, %fd197;
	mul.f64 	%fd205, %fd204, %fd1;
	st.f64 	[%rd139], %fd205;
	ld.global.u32 	%r163, [%rd13];
	ld.global.u32 	%r164, [%rd21+8];
	add.s32 	%r165, %r65, %r4;
	mul.wide.u32 	%rd143, %r165, 8;
	add.s64 	%rd144, %rd2, %rd143;
	st.global.u32 	[%rd144], %r163;
	st.global.u32 	[%rd144+4], %r164;
	ld.f64 	%fd206, [%rd139];
	add.s64 	%rd145, %rd1, %rd143;
	st.global.f64 	[%rd145], %fd206;
	bra.uni 	$L__BB2_38;
$L__BB2_65:
	setp.ne.s32 	%p5, %r185, 0;
	@%p5 bra 	$L__BB2_68;
	mov.b32 	%r188, 0;
$L__BB2_67:
	ld.global.f64 	%fd86, [%rd24];
	mul.f64 	%fd87, %fd55, %fd86;
	div.rn.f64 	%fd88, %fd87, %fd54;
	mul.f64 	%fd89, %fd88, 0d0000000000000000;
	add.s32 	%r112, %r188, %r71;
	mad.lo.s32 	%r113, %r112, %r4, %r70;
	mul.wide.u32 	%rd60, %r113, 8;
	add.s64 	%rd61, %rd32, %rd60;
	st.f64 	[%rd61], %fd89;
	mad.lo.s32 	%r114, %r188, %r81, %r71;
	mul.wide.u32 	%rd62, %r114, 8;
	add.s64 	%rd63, %rd4, %rd62;
	ld.global.f64 	%fd90, [%rd63];
	mul.f64 	%fd91, %fd54, %fd90;
	div.rn.f64 	%fd92, %fd91, %fd55;
	fma.rn.f64 	%fd93, %fd92, 0d0000000000000000, %fd89;
	mul.f64 	%fd94, %fd93, %fd1;
	st.f64 	[%rd61], %fd94;
	ld.global.u32 	%r115, [%rd25];
	add.s32 	%r116, %r112, %r72;
	mul.wide.s32 	%rd64, %r116, 4;
	add.s64 	%rd65, %rd3, %rd64;
	ld.global.u32 	%r117, [%rd65];
	add.s32 	%r118, %r113, %r5;
	mul.wide.u32 	%rd66, %r118, 8;
	add.s64 	%rd67, %rd2, %rd66;
	st.global.u32 	[%rd67], %r115;
	st.global.u32 	[%rd67+4], %r117;
	ld.f64 	%fd95, [%rd61];
	add.s64 	%rd68, %rd1, %rd66;
	st.global.f64 	[%rd68], %fd95;
	add.s32 	%r76, %r188, 1;
	setp.eq.s32 	%p8, %r188, %r81;
	mov.u32 	%r188, %r76;
	@%p8 bra 	$L__BB2_72;
	bra.uni 	$L__BB2_67;
$L__BB2_68:
	setp.eq.s32 	%p6, %r81, 0;
	mov.b32 	%r189, 0;
	@%p6 bra 	$L__BB2_70;
	ld.global.f64 	%fd56, [%rd24];
	mul.f64 	%fd57, %fd55, %fd56;
	div.rn.f64 	%fd58, %fd57, %fd54;
	mul.f64 	%fd59, %fd58, 0d0000000000000000;
	mad.lo.s32 	%r95, %r71, %r4, %r70;
	mul.wide.u32 	%rd35, %r95, 8;
	add.s64 	%rd36, %rd32, %rd35;
	st.f64 	[%rd36], %fd59;
	mul.wide.u32 	%rd37, %r71, 8;
	add.s64 	%rd38, %rd4, %rd37;
	ld.global.f64 	%fd60, [%rd38];
	mul.f64 	%fd61, %fd54, %fd60;
	div.rn.f64 	%fd62, %fd61, %fd55;
	fma.rn.f64 	%fd63, %fd62, 0d0000000000000000, %fd59;
	mul.f64 	%fd64, %fd63, %fd1;
	st.f64 	[%rd36], %fd64;
	ld.global.u32 	%r96, [%rd25];
	add.s32 	%r97, %r72, %r71;
	mul.wide.s32 	%rd39, %r97, 4;
	add.s64 	%rd40, %rd3, %rd39;
	ld.global.u32 	%r98, [%rd40];
	add.s32 	%r99, %r95, %r5;
	mul.wide.u32 	%rd41, %r99, 8;
	add.s64 	%rd42, %rd2, %rd41;
	st.global.u32 	[%rd42], %r96;
	st.global.u32 	[%rd42+4], %r98;
	ld.f64 	%fd65, [%rd36];
	add.s64 	%rd43, %rd1, %rd41;
	st.global.f64 	[%rd43], %fd65;
	ld.global.f64 	%fd66, [%rd24];
	mul.f64 	%fd67, %fd55, %fd66;
	div.rn.f64 	%fd68, %fd67, %fd54;
	mul.f64 	%fd69, %fd68, 0d0000000000000000;
	add.s32 	%r100, %r95, %r4;
	mul.wide.u32 	%rd44, %r100, 8;
	add.s64 	%rd45, %rd32, %rd44;
	st.f64 	[%rd45], %fd69;
	add.s32 	%r101, %r81, %r71;
	mul.wide.u32 	%rd46, %r101, 8;
	add.s64 	%rd47, %rd4, %rd46;
	ld.global.f64 	%fd70, [%rd47];
	mul.f64 	%fd71, %fd54, %fd70;
	div.rn.f64 	%fd72, %fd71, %fd55;
	fma.rn.f64 	%fd73, %fd72, 0d0000000000000000, %fd69;
	mul.f64 	%fd74, %fd73, %fd1;
	st.f64 	[%rd45], %fd74;
	ld.global.u32 	%r102, [%rd25];
	ld.global.u32 	%r103, [%rd40+4];
	add.s32 	%r104, %r99, %r4;
	mul.wide.u32 	%rd48, %r104, 8;
	add.s64 	%rd49, %rd2, %rd48;
	st.global.u32 	[%rd49], %r102;
	st.global.u32 	[%rd49+4], %r103;
	ld.f64 	%fd75, [%rd45];
	add.s64 	%rd50, %rd1, %rd48;
	st.global.f64 	[%rd50], %fd75;
	mov.b32 	%r189, 2;
$L__BB2_70:
	setp.ne.s32 	%p7, %r81, 0;
	@%p7 bra 	$L__BB2_72;
	ld.global.f64 	%fd76, [%rd24];
	mul.f64 	%fd77, %fd55, %fd76;
	div.rn.f64 	%fd78, %fd77, %fd54;
	mul.f64 	%fd79, %fd78, 0d0000000000000000;
	add.s32 	%r105, %r189, %r71;
	mad.lo.s32 	%r106, %r105, %r4, %r70;
	mul.wide.u32 	%rd51, %r106, 8;
	add.s64 	%rd52, %rd32, %rd51;
	st.f64 	[%rd52], %fd79;
	mul.wide.u32 	%rd53, %r71, 8;
	add.s64 	%rd54, %rd4, %rd53;
	ld.global.f64 	%fd80, [%rd54];
	mul.f64 	%fd81, %fd54, %fd80;
	div.rn.f64 	%fd82, %fd81, %fd55;
	fma.rn.f64 	%fd83, %fd82, 0d0000000000000000, %fd79;
	mul.f64 	%fd84, %fd83, %fd1;
	st.f64 	[%rd52], %fd84;
	ld.global.u32 	%r107, [%rd25];
	add.s32 	%r108, %r105, %r72;
	mul.wide.s32 	%rd55, %r108, 4;
	add.s64 	%rd56, %rd3, %rd55;
	ld.global.u32 	%r109, [%rd56];
	add.s32 	%r110, %r106, %r5;
	mul.wide.u32 	%rd57, %r110, 8;
	add.s64 	%rd58, %rd2, %rd57;
	st.global.u32 	[%rd58], %r107;
	st.global.u32 	[%rd58+4], %r109;
	ld.f64 	%fd85, [%rd52];
	add.s64 	%rd59, %rd1, %rd57;
	st.global.f64 	[%rd59], %fd85;
$L__BB2_72:
	add.s32 	%r186, %r71, 1;
	setp.ne.s32 	%p10, %r71, %r81;
	@%p10 bra 	$L__BB2_5;
	add.s32 	%r79, %r185, 1;
	setp.ne.s32 	%p11, %r185, %r81;
	mov.u32 	%r185, %r79;
	@%p11 bra 	$L__BB2_4;
	add.s32 	%r80, %r184, 1;
	setp.ne.s32 	%p12, %r184, %r81;
	mov.u32 	%r184, %r80;
	@%p12 bra 	$L__BB2_3;
$L__BB2_75:
	{ // callseq 1, 0
	.param .b64 param0;
	st.param.b64 	[param0], %rd32;
	call.uni 
	free, 
	(
	param0
	);
	} // callseq 1
	ret;

}


// ===== COMPILED SASS (sm_100) =====

	.target	sm_100

	.elftype	@"ET_EXEC"


//--------------------- .note.nv.tkinfo           --------------------------
	.section	.note.nv.tkinfo,"",@"SHT_NOTE"
	.sectionflags	@"SHF_NOTE_NV_TKINFO"
	.tkinfo
        /*0018*/ 	.word	0x00000002
        /*0030*/ 	.string	""
        /*0030*/ 	.string	"ptxas"
        /*0030*/ 	.string	"Cuda compilation tools, release 13.0, V13.0.88"
        /*0030*/ 	.string	"Build cuda_13.0.r13.0/compiler.36424714_0"
        /*0030*/ 	.string	"-arch sm_100 -m 64 "



//--------------------- .note.nv.cuinfo           --------------------------
	.section	.note.nv.cuinfo,"",@"SHT_NOTE"
	.sectionflags	@"SHF_NOTE_NV_CUINFO"
        /*0018*/ 	.short	0x0002
        /*001a*/ 	.short	0x0064
        /*001c*/ 	.short	0x0082
	.zero		2


//--------------------- .nv.info                  --------------------------
	.section	.nv.info,"",@"SHT_CUDA_INFO"
	.align	4


	//----- nvinfo : EIATTR_REGCOUNT
	.align		4
        /*0000*/ 	.byte	0x04, 0x2f
        /*0002*/ 	.short	(.L_1 - .L_0)
	.align		4
.L_0:
        /*0004*/ 	.word	index@(_Z14BernBinomCoeffPdi)
        /*0008*/ 	.word	0x0000001a


	//----- nvinfo : EIATTR_FRAME_SIZE
	.align		4
.L_1:
        /*000c*/ 	.byte	0x04, 0x11
        /*000e*/ 	.short	(.L_3 - .L_2)
	.align		4
.L_2:
        /*0010*/ 	.word	index@($__internal_1_$__cuda_sm20_div_rn_f64_full)
        /*0014*/ 	.word	0x00000000


	//----- nvinfo : EIATTR_FRAME_SIZE
	.align		4
.L_3:
        /*0018*/ 	.byte	0x04, 0x11
        /*001a*/ 	.short	(.L_5 - .L_4)
	.align		4
.L_4:
        /*001c*/ 	.word	index@(_Z14BernBinomCoeffPdi)
        /*0020*/ 	.word	0x00000000


	//----- nvinfo : EIATTR_REGCOUNT
	.align		4
.L_5:
        /*0024*/ 	.byte	0x04, 0x2f
        /*0026*/ 	.short	(.L_7 - .L_6)
	.align		4
.L_6:
        /*0028*/ 	.word	index@(_Z5ass_APdPiS0_ddiiiiii)
        /*002c*/ 	.word	0x0000000e


	//----- nvinfo : EIATTR_FRAME_SIZE
	.align		4
.L_7:
        /*0030*/ 	.byte	0x04, 0x11
        /*0032*/ 	.short	(.L_9 - .L_8)
	.align		4
.L_8:
        /*0034*/ 	.word	index@(_Z5ass_APdPiS0_ddiiiiii)
        /*0038*/ 	.word	0x00000000


	//----- nvinfo : EIATTR_REGCOUNT
	.align		4
.L_9:
        /*003c*/ 	.byte	0x04, 0x2f
        /*003e*/ 	.short	(.L_11 - .L_10)
	.align		4
.L_10:
        /*0040*/ 	.word	index@(_Z11ass_A_exactddP11coordinatesPdiPiS1_S1_)
        /*0044*/ 	.word	0x00000050


	//----- nvinfo : EIATTR_FRAME_SIZE
	.align		4
.L_11:
        /*0048*/ 	.byte	0x04, 0x11
        /*004a*/ 	.short	(.L_13 - .L_12)
	.align		4
.L_12:
        /*004c*/ 	.word	index@($__internal_0_$__cuda_sm20_div_rn_f64_full)
        /*0050*/ 	.word	0x00000000


	//----- nvinfo : EIATTR_FRAME_SIZE
	.align		4
.L_13:
        /*0054*/ 	.byte	0x04, 0x11
        /*0056*/ 	.short	(.L_15 - .L_14)
	.align		4
.L_14:
        /*0058*/ 	.word	index@(_Z11ass_A_exactddP11coordinatesPdiPiS1_S1_)
        /*005c*/ 	.word	0x00000000


	//----- nvinfo : EIATTR_MIN_STACK_SIZE
	.align		4
.L_15:
        /*0060*/ 	.byte	0x04, 0x12
        /*0062*/ 	.short	(.L_17 - .L_16)
	.align		4
.L_16:
        /*0064*/ 	.word	index@(_Z11ass_A_exactddP11coordinatesPdiPiS1_S1_)
        /*0068*/ 	.word	0x00000000


	//----- nvinfo : EIATTR_MIN_STACK_SIZE
	.align		4
.L_17:
        /*006c*/ 	.byte	0x04, 0x12
        /*006e*/ 	.short	(.L_19 - .L_18)
	.align		4
.L_18:
        /*0070*/ 	.word	index@(_Z5ass_APdPiS0_ddiiiiii)
        /*0074*/ 	.word	0x00000000


	//----- nvinfo : EIATTR_MIN_STACK_SIZE
	.align		4
.L_19:
        /*0078*/ 	.byte	0x04, 0x12
        /*007a*/ 	.short	(.L_21 - .L_20)
	.align		4
.L_20:
        /*007c*/ 	.word	index@(_Z14BernBinomCoeffPdi)
        /*0080*/ 	.word	0x00000000
.L_21:


//--------------------- .nv.compat                --------------------------
	.section	.nv.compat,"",@"SHT_CUDA_COMPAT_INFO"
	.align	4
        /*0000*/ 	.byte	0x02, 0x09, 0x00, 0x00, 0x02, 0x02, 0x01, 0x00, 0x02, 0x05, 0x05, 0x00, 0x03, 0x07, 0x01, 0x01
        /*0010*/ 	.byte	0x02, 0x03, 0x00, 0x00, 0x02, 0x06, 0x01, 0x00, 0x04, 0x0b, 0x08, 0x00, 0x01, 0x00, 0x00, 0x00
        /*0020*/ 	.byte	0x00, 0x00, 0x00, 0x00


//--------------------- .nv.info._Z11ass_A_exactddP11coordinatesPdiPiS1_S1_ --------------------------
	.section	.nv.info._Z11ass_A_exactddP11coordinatesPdiPiS1_S1_,"",@"SHT_CUDA_INFO"
	.sectionflags	@""
	.align	4


	//----- nvinfo : EIATTR_CUDA_API_VERSION
	.align		4
        /*0000*/ 	.byte	0x04, 0x37
        /*0002*/ 	.short	(.L_23 - .L_22)
.L_22:
        /*0004*/ 	.word	0x00000082


	//----- nvinfo : EIATTR_KPARAM_INFO
	.align		4
.L_23:
        /*0008*/ 	.byte	0x04, 0x17
        /*000a*/ 	.short	(.L_25 - .L_24)
.L_24:
        /*000c*/ 	.word	0x00000000
        /*0010*/ 	.short	0x0007
        /*0012*/ 	.short	0x0038
        /*0014*/ 	.byte	0x00, 0xf5, 0x21, 0x00


	//----- nvinfo : EIATTR_KPARAM_INFO
	.align		4
.L_25:
        /*0018*/ 	.byte	0x04, 0x17
        /*001a*/ 	.short	(.L_27 - .L_26)
.L_26:
        /*001c*/ 	.word	0x00000000
        /*0020*/ 	.short	0x0006
        /*0022*/ 	.short	0x0030
        /*0024*/ 	.byte	0x00, 0xf5, 0x21, 0x00


	//----- nvinfo : EIATTR_KPARAM_INFO
	.align		4
.L_27:
        /*0028*/ 	.byte	0x04, 0x17
        /*002a*/ 	.short	(.L_29 - .L_28)
.L_28:
        /*002c*/ 	.word	0x00000000
        /*0030*/ 	.short	0x0005
        /*0032*/ 	.short	0x0028
        /*0034*/ 	.byte	0x00, 0xf5, 0x21, 0x00


	//----- nvinfo : EIATTR_KPARAM_INFO
	.align		4
.L_29:
        /*0038*/ 	.byte	0x04, 0x17
        /*003a*/ 	.short	(.L_31 - .L_30)
.L_30:
        /*003c*/ 	.word	0x00000000
        /*0040*/ 	.short	0x0004
        /*0042*/ 	.short	0x0020
        /*0044*/ 	.byte	0x00, 0xf0, 0x11, 0x00


	//----- nvinfo : EIATTR_KPARAM_INFO
	.align		4
.L_31:
        /*0048*/ 	.byte	0x04, 0x17
        /*004a*/ 	.short	(.L_33 - .L_32)
.L_32:
        /*004c*/ 	.word	0x00000000
        /*0050*/ 	.short	0x0003
        /*0052*/ 	.short	0x0018
        /*0054*/ 	.byte	0x00, 0xf5, 0x21, 0x00


	//----- nvinfo : EIATTR_KPARAM_INFO
	.align		4
.L_33:
        /*0058*/ 	.byte	0x04, 0x17
        /*005a*/ 	.short	(.L_35 - .L_34)
.L_34:
        /*005c*/ 	.word	0x00000000
        /*0060*/ 	.short	0x0002
        /*0062*/ 	.short	0x0010
        /*0064*/ 	.byte	0x00, 0xf5, 0x21, 0x00


	//----- nvinfo : EIATTR_KPARAM_INFO
	.align		4
.L_35:
        /*0068*/ 	.byte	0x04, 0x17
        /*006a*/ 	.short	(.L_37 - .L_36)
.L_36:
        /*006c*/ 	.word	0x00000000
        /*0070*/ 	.short	0x0001
        /*0072*/ 	.short	0x0008
        /*0074*/ 	.byte	0x00, 0xf0, 0x21, 0x00


	//----- nvinfo : EIATTR_KPARAM_INFO
	.align		4
.L_37:
        /*0078*/ 	.byte	0x04, 0x17
        /*007a*/ 	.short	(.L_39 - .L_38)
.L_38:
        /*007c*/ 	.word	0x00000000
        /*0080*/ 	.short	0x0000
        /*0082*/ 	.short	0x0000
        /*0084*/ 	.byte	0x00, 0xf0, 0x21, 0x00


	//----- nvinfo : EIATTR_SPARSE_MMA_MASK
	.align		4
.L_39:
        /*0088*/ 	.byte	0x03, 0x50
        /*008a*/ 	.short	0x0000


	//----- nvinfo : EIATTR_MAXREG_COUNT
	.align		4
        /*008c*/ 	.byte	0x03, 0x1b
        /*008e*/ 	.short	0x00ff


	//----- nvinfo : EIATTR_EXTERNS
	.align		4
        /*0090*/ 	.byte	0x04, 0x0f
        /*0092*/ 	.short	(.L_41 - .L_40)


	//   ....[0]....
	.align		4
.L_40:
        /*0094*/ 	.word	index@(malloc)


	//   ....[1]....
	.align		4
        /*0098*/ 	.word	index@(free)


	//----- nvinfo : EIATTR_MERCURY_ISA_VERSION
	.align		4
.L_41:
        /*009c*/ 	.byte	0x03, 0x5f
        /*009e*/ 	.short	0x0101


	//----- nvinfo : EIATTR_VRC_CTA_INIT_COUNT
	.align		4
        /*00a0*/ 	.byte	0x02, 0x4a
	.zero		1
	.zero		1


	//----- nvinfo : EIATTR_SYSCALL_OFFSETS
	.align		4
        /*00a4*/ 	.byte	0x04, 0x46
        /*00a6*/ 	.short	(.L_43 - .L_42)


	//   ....[0]....
.L_42:
        /*00a8*/ 	.word	0x000000a0


	//   ....[1]....
        /*00ac*/ 	.word	0x00005790


	//----- nvinfo : EIATTR_EXIT_INSTR_OFFSETS
	.align		4
.L_43:
        /*00b0*/ 	.byte	0x04, 0x1c
        /*00b2*/ 	.short	(.L_45 - .L_44)


	//   ....[0]....
.L_44:
        /*00b4*/ 	.word	0x000057a0


	//----- nvinfo : EIATTR_CRS_STACK_SIZE
	.align		4
.L_45:
        /*00b8*/ 	.byte	0x04, 0x1e
        /*00ba*/ 	.short	(.L_47 - .L_46)
.L_46:
        /*00bc*/ 	.word	0x00000000


	//----- nvinfo : EIATTR_CBANK_PARAM_SIZE
	.align		4
.L_47:
        /*00c0*/ 	.byte	0x03, 0x19
        /*00c2*/ 	.short	0x0040


	//----- nvinfo : EIATTR_PARAM_CBANK
	.align		4
        /*00c4*/ 	.byte	0x04, 0x0a
        /*00c6*/ 	.short	(.L_49 - .L_48)
	.align		4
.L_48:
        /*00c8*/ 	.word	index@(.nv.constant0._Z11ass_A_exactddP11coordinatesPdiPiS1_S1_)
        /*00cc*/ 	.short	0x0380
        /*00ce*/ 	.short	0x0040


	//----- nvinfo : EIATTR_SW_WAR
	.align		4
.L_49:
        /*00d0*/ 	.byte	0x04, 0x36
        /*00d2*/ 	.short	(.L_51 - .L_50)
.L_50:
        /*00d4*/ 	.word	0x00000008
.L_51:


//--------------------- .nv.info._Z5ass_APdPiS0_ddiiiiii --------------------------
	.section	.nv.info._Z5ass_APdPiS0_ddiiiiii,"",@"SHT_CUDA_INFO"
	.sectionflags	@""
	.align	4


	//----- nvinfo : EIATTR_CUDA_API_VERSION
	.align		4
        /*0000*/ 	.byte	0x04, 0x37
        /*0002*/ 	.short	(.L_53 - .L_52)
.L_52:
        /*0004*/ 	.word	0x00000082


	//----- nvinfo : EIATTR_KPARAM_INFO
	.align		4
.L_53:
        /*0008*/ 	.byte	0x04, 0x17
        /*000a*/ 	.short	(.L_55 - .L_54)
.L_54:
        /*000c*/ 	.word	0x00000000
        /*0010*/ 	.short	0x000a
        /*0012*/ 	.short	0x003c
        /*0014*/ 	.byte	0x00, 0xf0, 0x11, 0x00


	//----- nvinfo : EIATTR_KPARAM_INFO
	.align		4
.L_55:
        /*0018*/ 	.byte	0x04, 0x17
        /*001a*/ 	.short	(.L_57 - .L_56)
.L_56:
        /*001c*/ 	.word	0x00000000
        /*0020*/ 	.short	0x0009
        /*0022*/ 	.short	0x0038
        /*0024*/ 	.byte	0x00, 0xf0, 0x11, 0x00


	//----- nvinfo : EIATTR_KPARAM_INFO
	.align		4
.L_57:
        /*0028*/ 	.byte	0x04, 0x17
        /*002a*/ 	.short	(.L_59 - .L_58)
.L_58:
        /*002c*/ 	.word	0x00000000
        /*0030*/ 	.short	0x0008
        /*0032*/ 	.short	0x0034
        /*0034*/ 	.byte	0x00, 0xf0, 0x11, 0x00


	//----- nvinfo : EIATTR_KPARAM_INFO
	.align		4
.L_59:
        /*0038*/ 	.byte	0x04, 0x17
        /*003a*/ 	.short	(.L_61 - .L_60)
.L_60:
        /*003c*/ 	.word	0x00000000
        /*0040*/ 	.short	0x0007
        /*0042*/ 	.short	0x0030
        /*0044*/ 	.byte	0x00, 0xf0, 0x11, 0x00


	//----- nvinfo : EIATTR_KPARAM_INFO
	.align		4
.L_61:
        /*0048*/ 	.byte	0x04, 0x17
        /*004a*/ 	.short	(.L_63 - .L_62)
.L_62:
        /*004c*/ 	.word	0x00000000
        /*0050*/ 	.short	0x0006
        /*0052*/ 	.short	0x002c
        /*0054*/ 	.byte	0x00, 0xf0, 0x11, 0x00


	//----- nvinfo : EIATTR_KPARAM_INFO
	.align		4
.L_63:
        /*0058*/ 	.byte	0x04, 0x17
        /*005a*/ 	.short	(.L_65 - .L_64)
.L_64:
        /*005c*/ 	.word	0x00000000
        /*0060*/ 	.short	0x0005
        /*0062*/ 	.short	0x0028
        /*0064*/ 	.byte	0x00, 0xf0, 0x11, 0x00


	//----- nvinfo : EIATTR_KPARAM_INFO
	.align		4
.L_65:
        /*0068*/ 	.byte	0x04, 0x17
        /*006a*/ 	.short	(.L_67 - .L_66)
.L_66:
        /*006c*/ 	.word	0x00000000
        /*0070*/ 	.short	0x0004
        /*0072*/ 	.short	0x0020
        /*0074*/ 	.byte	0x00, 0xf0, 0x21, 0x00


	//----- nvinfo : EIATTR_KPARAM_INFO
	.align		4
.L_67:
        /*0078*/ 	.byte	0x04, 0x17
        /*007a*/ 	.short	(.L_69 - .L_68)
.L_68:
        /*007c*/ 	.word	0x00000000
        /*0080*/ 	.short	0x0003
        /*0082*/ 	.short	0x0018
        /*0084*/ 	.byte	0x00, 0xf0, 0x21, 0x00


	//----- nvinfo : EIATTR_KPARAM_INFO
	.align		4
.L_69:
        /*0088*/ 	.byte	0x04, 0x17
        /*008a*/ 	.short	(.L_71 - .L_70)
.L_70:
        /*008c*/ 	.word	0x00000000
        /*0090*/ 	.short	0x0002
        /*0092*/ 	.short	0x0010
        /*0094*/ 	.byte	0x00, 0xf5, 0x21, 0x00


	//----- nvinfo : EIATTR_KPARAM_INFO
	.align		4
.L_71:
        /*0098*/ 	.byte	0x04, 0x17
        /*009a*/ 	.short	(.L_73 - .L_72)
.L_72:
        /*009c*/ 	.word	0x00000000
        /*00a0*/ 	.short	0x0001
        /*00a2*/ 	.short	0x0008
        /*00a4*/ 	.byte	0x00, 0xf5, 0x21, 0x00


	//----- nvinfo : EIATTR_KPARAM_INFO
	.align		4
.L_73:
        /*00a8*/ 	.byte	0x04, 0x17
        /*00aa*/ 	.short	(.L_75 - .L_74)
.L_74:
        /*00ac*/ 	.word	0x00000000
        /*00b0*/ 	.short	0x0000
        /*00b2*/ 	.short	0x0000
        /*00b4*/ 	.byte	0x00, 0xf5, 0x21, 0x00


	//----- nvinfo : EIATTR_SPARSE_MMA_MASK
	.align		4
.L_75:
        /*00b8*/ 	.byte	0x03, 0x50
        /*00ba*/ 	.short	0x0000


	//----- nvinfo : EIATTR_MAXREG_COUNT
	.align		4
        /*00bc*/ 	.byte	0x03, 0x1b
        /*00be*/ 	.short	0x00ff


	//----- nvinfo : EIATTR_NUM_BARRIERS
	.align		4
        /*00c0*/ 	.byte	0x02, 0x4c
        /*00c2*/ 	.byte	0x01
	.zero		1


	//----- nvinfo : EIATTR_MERCURY_ISA_VERSION
	.align		4
        /*00c4*/ 	.byte	0x03, 0x5f
        /*00c6*/ 	.short	0x0101


	//----- nvinfo : EIATTR_VRC_CTA_INIT_COUNT
	.align		4
        /*00c8*/ 	.byte	0x02, 0x4a
	.zero		1
	.zero		1


	//----- nvinfo : EIATTR_EXIT_INSTR_OFFSETS
	.align		4
        /*00cc*/ 	.byte	0x04, 0x1c
        /*00ce*/ 	.short	(.L_77 - .L_76)


	//   ....[0]....
.L_76:
        /*00d0*/ 	.word	0x000000c0


	//   ....[1]....
        /*00d4*/ 	.word	0x00000200


	//----- nvinfo : EIATTR_CBANK_PARAM_SIZE
	.align		4
.L_77:
        /*00d8*/ 	.byte	0x03, 0x19
        /*00da*/ 	.short	0x0040


	//----- nvinfo : EIATTR_PARAM_CBANK
	.align		4
        /*00dc*/ 	.byte	0x04, 0x0a
        /*00de*/ 	.short	(.L_79 - .L_78)
	.align		4
.L_78:
        /*00e0*/ 	.word	index@(.nv.constant0._Z5ass_APdPiS0_ddiiiiii)
        /*00e4*/ 	.short	0x0380
        /*00e6*/ 	.short	0x0040


	//----- nvinfo : EIATTR_SW_WAR
	.align		4
.L_79:
        /*00e8*/ 	.byte	0x04, 0x36
        /*00ea*/ 	.short	(.L_81 - .L_80)
.L_80:
        /*00ec*/ 	.word	0x00000008
.L_81:


//--------------------- .nv.info._Z14BernBinomCoeffPdi --------------------------
	.section	.nv.info._Z14BernBinomCoeffPdi,"",@"SHT_CUDA_INFO"
	.sectionflags	@""
	.align	4


	//----- nvinfo : EIATTR_CUDA_API_VERSION
	.align		4
        /*0000*/ 	.byte	0x04, 0x37
        /*0002*/ 	.short	(.L_83 - .L_82)
.L_82:
        /*0004*/ 	.word	0x00000082


	//----- nvinfo : EIATTR_KPARAM_INFO
	.align		4
.L_83:
        /*0008*/ 	.byte	0x04, 0x17
        /*000a*/ 	.short	(.L_85 - .L_84)
.L_84:
        /*000c*/ 	.word	0x00000000
        /*0010*/ 	.short	0x0001
        /*0012*/ 	.short	0x0008
        /*0014*/ 	.byte	0x00, 0xf0, 0x11, 0x00


	//----- nvinfo : EIATTR_KPARAM_INFO
	.align		4
.L_85:
        /*0018*/ 	.byte	0x04, 0x17
        /*001a*/ 	.short	(.L_87 - .L_86)
.L_86:
        /*001c*/ 	.word	0x00000000
        /*0020*/ 	.short	0x0000
        /*0022*/ 	.short	0x0000
        /*0024*/ 	.byte	0x00, 0xf5, 0x21, 0x00


	//----- nvinfo : EIATTR_SPARSE_MMA_MASK
	.align		4
.L_87:
        /*0028*/ 	.byte	0x03, 0x50
        /*002a*/ 	.short	0x0000


	//----- nvinfo : EIATTR_MAXREG_COUNT
	.align		4
        /*002c*/ 	.byte	0x03, 0x1b
        /*002e*/ 	.short	0x00ff


	//----- nvinfo : EIATTR_MERCURY_ISA_VERSION
	.align		4
        /*0030*/ 	.byte	0x03, 0x5f
        /*0032*/ 	.short	0x0101


	//----- nvinfo : EIATTR_VRC_CTA_INIT_COUNT
	.align		4
        /*0034*/ 	.byte	0x02, 0x4a
	.zero		1
	.zero		1


	//----- nvinfo : EIATTR_EXIT_INSTR_OFFSETS
	.align		4
        /*0038*/ 	.byte	0x04, 0x1c
        /*003a*/ 	.short	(.L_89 - .L_88)


	//   ....[0]....
.L_88:
        /*003c*/ 	.word	0x00001c20


	//----- nvinfo : EIATTR_CRS_STACK_SIZE
	.align		4
.L_89:
        /*0040*/ 	.byte	0x04, 0x1e
        /*0042*/ 	.short	(.L_91 - .L_90)
.L_90:
        /*0044*/ 	.word	0x00000000


	//----- nvinfo : EIATTR_CBANK_PARAM_SIZE
	.align		4
.L_91:
        /*0048*/ 	.byte	0x03, 0x19
        /*004a*/ 	.short	0x000c


	//----- nvinfo : EIATTR_PARAM_CBANK
	.align		4
        /*004c*/ 	.byte	0x04, 0x0a
        /*004e*/ 	.short	(.L_93 - .L_92)
	.align		4
.L_92:
        /*0050*/ 	.word	index@(.nv.constant0._Z14BernBinomCoeffPdi)
        /*0054*/ 	.short	0x0380
        /*0056*/ 	.short	0x000c


	//----- nvinfo : EIATTR_SW_WAR
	.align		4
.L_93:
        /*0058*/ 	.byte	0x04, 0x36
        /*005a*/ 	.short	(.L_95 - .L_94)
.L_94:
        /*005c*/ 	.word	0x00000008
.L_95:


//--------------------- .nv.callgraph             --------------------------
	.section	.nv.callgraph,"",@"SHT_CUDA_CALLGRAPH"
	.align	4
	.sectionentsize	8
	.align		4
        /*0000*/ 	.word	0x00000000
	.align		4
        /*0004*/ 	.word	0xffffffff
	.align		4
        /*0008*/ 	.word	index@(_Z11ass_A_exactddP11coordinatesPdiPiS1_S1_)
	.align		4
        /*000c*/ 	.word	index@(free)
	.align		4
        /*0010*/ 	.word	index@(_Z11ass_A_exactddP11coordinatesPdiPiS1_S1_)
	.align		4
        /*0014*/ 	.word	index@(malloc)
	.align		4
        /*0018*/ 	.word	0x00000000
	.align		4
        /*001c*/ 	.word	0xfffffffe
	.align		4
        /*0020*/ 	.word	0x00000000
	.align		4
        /*0024*/ 	.word	0xfffffffd
	.align		4
        /*0028*/ 	.word	0x00000000
	.align		4
        /*002c*/ 	.word	0xfffffffc


//--------------------- .nv.constant4             --------------------------
	.section	.nv.constant4,"a",@progbits
	.align	8
	.align		8
.nv.constant4:
        /*0000*/ 	.dword	malloc
	.align		8
        /*0008*/ 	.dword	free


//--------------------- .text._Z11ass_A_exactddP11coordinatesPdiPiS1_S1_ --------------------------
	.section	.text._Z11ass_A_exactddP11coordinatesPdiPiS1_S1_,"ax",@progbits
	.align	128
        .global         _Z11ass_A_exactddP11coordinatesPdiPiS1_S1_
        .type           _Z11ass_A_exactddP11coordinatesPdiPiS1_S1_,@function
        .size           _Z11ass_A_exactddP11coordinatesPdiPiS1_S1_,(.L_x_116 - _Z11ass_A_exactddP11coordinatesPdiPiS1_S1_)
        .other          _Z11ass_A_exactddP11coordinatesPdiPiS1_S1_,@"STO_CUDA_ENTRY STV_DEFAULT"
_Z11ass_A_exactddP11coordinatesPdiPiS1_S1_:
.text._Z11ass_A_exactddP11coordinatesPdiPiS1_S1_:
[----:B------:R-:W0:Y:S08]  /*0000*/  LDC R1, c[0x0][0x37c] ;  /* 0x0000df00ff017b82 */ /* 0x000e300000000800 */
[----:B------:R-:W1:Y:S01]  /*0010*/  LDC R17, c[0x0][0x3a0] ;  /* 0x0000e800ff117b82 */ /* 0x000e620000000800 */
[----:B------:R-:W-:-:S07]  /*0020*/  MOV R0, 0x0 ;  /* 0x0000000000007802 */ /* 0x000fce0000000f00 */
[----:B------:R2:W3:Y:S01]  /*0030*/  LDC.64 R2, c[0x4][R0] ;  /* 0x0100000000027b82 */ /* 0x0004e20000000a00 */
[C---:B-1----:R-:W-:Y:S02]  /*0040*/  IMAD R16, R17.reuse, R17, R17 ;  /* 0x0000001111107224 */ /* 0x042fe400078e0211 */
[----:B------:R-:W-:-:S04]  /*0050*/  VIADD R17, R17, 0x1 ;  /* 0x0000000111117836 */ /* 0x000fc80000000000 */
[----:B------:R-:W-:-:S04]  /*0060*/  IMAD.IADD R16, R17, 0x1, R16 ;  /* 0x0000000111107824 */ /* 0x000fc800078e0210 */
[----:B------:R-:W-:-:S04]  /*0070*/  IMAD R4, R16, R16, RZ ;  /* 0x0000001010047224 */ /* 0x000fc800078e02ff */
[----:B0-23--:R-:W-:-:S07]  /*0080*/  IMAD.WIDE R4, R4, 0x8, RZ ;  /* 0x0000000804047825 */ /* 0x00dfce00078e02ff */
[----:B------:R-:W-:-:S07]  /*0090*/  LEPC R20, `(.L_x_0) ;  /* 0x000000001014794e */ /* 0x000fce0000000000 */
[----:B------:R-:W-:Y:S05]  /*00a0*/  CALL.ABS.NOINC R2 ;  /* 0x0000000002007343 */ /* 0x000fea0003c00000 */
.L_x_0:
[----:B------:R-:W0:Y:S01]  /*00b0*/  LDC R28, c[0x0][0x3a0] ;  /* 0x0000e800ff1c7b82 */ /* 0x000e220000000800 */
[----:B------:R-:W-:Y:S01]  /*00c0*/  BSSY.RECONVERGENT B0, `(.L_x_1) ;  /* 0x0000569000007945 */ /* 0x000fe20003800200 */
[----:B0-----:R-:W-:-:S13]  /*00d0*/  ISETP.GE.AND P0, PT, R28, RZ, PT ;  /* 0x000000ff1c00720c */ /* 0x001fda0003f06270 */
[----:B------:R-:W-:Y:S05]  /*00e0*/  @!P0 BRA `(.L_x_2) ;  /* 0x0000005400988947 */ /* 0x000fea0003800000 */
[----:B------:R-:W-:Y:S01]  /*00f0*/  IMAD R0, R28, R28, RZ ;  /* 0x0000001c1c007224 */ /* 0x000fe200078e02ff */
[----:B------:R-:W0:Y:S04]  /*0100*/  LDC.64 R68, c[0x0][0x358] ;  /* 0x0000d600ff447b82 */ /* 0x000e280000000a00 */
[----:B------:R-:W-:Y:S02]  /*0110*/  LEA R7, R0, 0xffffffff, 0x2 ;  /* 0xffffffff00077811 */ /* 0x000fe400078e10ff */
[----:B------:R-:W-:Y:S02]  /*0120*/  IABS R10, R0 ;  /* 0x00000000000a7213 */ /* 0x000fe40000000000 */
[-C--:B------:R-:W-:Y:S02]  /*0130*/  IABS R9, R7.reuse ;  /* 0x0000000700097213 */ /* 0x080fe40000000000 */
[----:B------:R-:W-:-:S02]  /*0140*/  IABS R12, R7 ;  /* 0x00000007000c7213 */ /* 0x000fc40000000000 */
[----:B------:R-:W1:Y:S08]  /*0150*/  I2F.RP R6, R9 ;  /* 0x0000000900067306 */ /* 0x000e700000209400 */
[----:B-1----:R-:W1:Y:S02]  /*0160*/  MUFU.RCP R6, R6 ;  /* 0x0000000600067308 */ /* 0x002e640000001000 */
[----:B-1----:R-:W-:-:S02]  /*0170*/  VIADD R2, R6, 0xffffffe ;  /* 0x0ffffffe06027836 */ /* 0x002fc40000000000 */
[----:B------:R-:W-:-:S04]  /*0180*/  IMAD.MOV R6, RZ, RZ, -R12 ;  /* 0x000000ffff067224 */ /* 0x000fc800078e0a0c */
[----:B------:R1:W2:Y:S02]  /*0190*/  F2I.FTZ.U32.TRUNC.NTZ R3, R2 ;  /* 0x0000000200037305 */ /* 0x0002a4000021f000 */
[----:B-1----:R-:W-:Y:S02]  /*01a0*/  IMAD.MOV.U32 R2, RZ, RZ, RZ ;  /* 0x000000ffff027224 */ /* 0x002fe400078e00ff */
[----:B--2---:R-:W-:-:S04]  /*01b0*/  IMAD.MOV R8, RZ, RZ, -R3 ;  /* 0x000000ffff087224 */ /* 0x004fc800078e0a03 */
[----:B------:R-:W-:Y:S02]  /*01c0*/  IMAD R11, R8, R9, RZ ;  /* 0x00000009080b7224 */ /* 0x000fe400078e02ff */
[----:B------:R-:W-:Y:S02]  /*01d0*/  IMAD.MOV.U32 R8, RZ, RZ, R10 ;  /* 0x000000ffff087224 */ /* 0x000fe400078e000a */
[----:B------:R-:W-:-:S06]  /*01e0*/  IMAD.HI.U32 R3, R3, R11, R2 ;  /* 0x0000000b03037227 */ /* 0x000fcc00078e0002 */
[----:B------:R-:W-:-:S04]  /*01f0*/  IMAD.HI.U32 R3, R3, R8, RZ ;  /* 0x0000000803037227 */ /* 0x000fc800078e00ff */
[----:B------:R-:W-:-:S05]  /*0200*/  IMAD R2, R3, R6, R8 ;  /* 0x0000000603027224 */ /* 0x000fca00078e0208 */
[----:B------:R-:W-:-:S13]  /*0210*/  ISETP.GT.U32.AND P1, PT, R9, R2, PT ;  /* 0x000000020900720c */ /* 0x000fda0003f24070 */
[----:B------:R-:W-:Y:S02]  /*0220*/  @!P1 IMAD.IADD R2, R2, 0x1, -R9 ;  /* 0x0000000102029824 */ /* 0x000fe400078e0a09 */
[----:B------:R-:W-:Y:S01]  /*0230*/  @!P1 VIADD R3, R3, 0x1 ;  /* 0x0000000103039836 */ /* 0x000fe20000000000 */
[----:B------:R-:W-:Y:S02]  /*0240*/  ISETP.NE.AND P1, PT, R7, RZ, PT ;  /* 0x000000ff0700720c */ /* 0x000fe40003f25270 */
[----:B------:R-:W-:Y:S02]  /*0250*/  ISETP.GE.U32.AND P0, PT, R2, R9, PT ;  /* 0x000000090200720c */ /* 0x000fe40003f06070 */
[----:B------:R-:W-:Y:S01]  /*0260*/  LOP3.LUT R2, R0, R7, RZ, 0x3c, !PT ;  /* 0x0000000700027212 */ /* 0x000fe200078e3cff */
[----:B------:R-:W1:Y:S03]  /*0270*/  S2R R9, SR_TID.X ;  /* 0x0000000000097919 */ /* 0x000e660000002100 */
[----:B------:R-:W-:-:S07]  /*0280*/  ISETP.GE.AND P2, PT, R2, RZ, PT ;  /* 0x000000ff0200720c */ /* 0x000fce0003f46270 */
[----:B------:R-:W-:Y:S01]  /*0290*/  @P0 VIADD R3, R3, 0x1 ;  /* 0x0000000103030836 */ /* 0x000fe20000000000 */
[----:B------:R-:W-:-:S05]  /*02a0*/  ISETP.GT.U32.AND P0, PT, R28, 0x1, PT ;  /* 0x000000011c00780c */ /* 0x000fca0003f04070 */
[----:B------:R-:W-:Y:S01]  /*02b0*/  @!P2 IMAD.MOV R3, RZ, RZ, -R3 ;  /* 0x000000ffff03a224 */ /* 0x000fe200078e0a03 */
[----:B------:R-:W-:-:S04]  /*02c0*/  @!P1 LOP3.LUT R3, RZ, R7, RZ, 0x33, !PT ;  /* 0x00000007ff039212 */ /* 0x000fc800078e33ff */
[----:B------:R2:W3:Y:S01]  /*02d0*/  I2F.F64 R6, R3 ;  /* 0x0000000300067312 */ /* 0x0004e20000201c00 */
[----:B-1----:R-:W-:Y:S02]  /*02e0*/  IMAD R8, R16, R9, RZ ;  /* 0x0000000910087224 */ /* 0x002fe400078e02ff */
[----:B0-2---:R-:W-:Y:S05]  /*02f0*/  @P0 BRA `(.L_x_3) ;  /* 0x0000002000700947 */ /* 0x005fea0003800000 */
[----:B------:R-:W-:Y:S01]  /*0300*/  BSSY.RECONVERGENT B5, `(.L_x_4) ;  /* 0x000021a000057945 */ /* 0x000fe20003800200 */
[----:B------:R-:W-:-:S07]  /*0310*/  IMAD.MOV.U32 R17, RZ, RZ, RZ ;  /* 0x000000ffff117224 */ /* 0x000fce00078e00ff */
.L_x_40:
[----:B------:R-:W-:Y:S01]  /*0320*/  BSSY.RECONVERGENT B4, `(.L_x_5) ;  /* 0x0000214000047945 */ /* 0x000fe20003800200 */
[----:B------:R-:W-:-:S07]  /*0330*/  IMAD.MOV.U32 R14, RZ, RZ, RZ ;  /* 0x000000ffff0e7224 */ /* 0x000fce00078e00ff */
.L_x_39:
[----:B------:R-:W0:Y:S01]  /*0340*/  LDC.64 R10, c[0x0][0x3b0] ;  /* 0x0000ec00ff0a7b82 */ /* 0x000e220000000a00 */
[----:B------:R-:W1:Y:S01]  /*0350*/  LDCU UR4, c[0x0][0x3a0] ;  /* 0x00007400ff0477ac */ /* 0x000e620008000800 */
[----:B------:R-:W-:Y:S01]  /*0360*/  HFMA2 R9, -RZ, RZ, 0, 0 ;  /* 0x00000000ff097431 */ /* 0x000fe200000001ff */
[----:B------:R-:W-:Y:S01]  /*0370*/  BSSY.RECONVERGENT B3, `(.L_x_6) ;  /* 0x000020b000037945 */ /* 0x000fe20003800200 */
[C-C-:B------:R-:W-:Y:S02]  /*0380*/  IMAD.IADD R15, R14.reuse, 0x1, R17.reuse ;  /* 0x000000010e0f7824 */ /* 0x140fe400078e0211 */
[----:B-1----:R-:W-:-:S04]  /*0390*/  IMAD R3, R14, UR4, R17 ;  /* 0x000000040e037c24 */ /* 0x002fc8000f8e0211 */
[----:B0-----:R-:W-:-:S07]  /*03a0*/  IMAD.WIDE.U32 R10, R3, 0x8, R10 ;  /* 0x00000008030a7825 */ /* 0x001fce00078e000a */
.L_x_38:
[----:B------:R-:W0:Y:S01]  /*03b0*/  LDC.64 R12, c[0x0][0x3a8] ;  /* 0x0000ea00ff0c7b82 */ /* 0x000e220000000a00 */
[----:B------:R-:W-:Y:S01]  /*03c0*/  ISETP.NE.AND P0, PT, R17, RZ, PT ;  /* 0x000000ff1100720c */ /* 0x000fe20003f05270 */
[----:B------:R-:W-:Y:S01]  /*03d0*/  IMAD R18, R16, R9, RZ ;  /* 0x0000000910127224 */ /* 0x000fe200078e02ff */
[----:B------:R-:W-:Y:S03]  /*03e0*/  BSSY.RECONVERGENT B2, `(.L_x_7) ;  /* 0x00001ff000027945 */ /* 0x000fe60003800200 */
[----:B------:R-:W-:-:S04]  /*03f0*/  IMAD.IADD R3, R15, 0x1, R18 ;  /* 0x000000010f037824 */ /* 0x000fc800078e0212 */
[----:B0-----:R-:W-:-:S04]  /*0400*/  IMAD.WIDE R12, R3, 0x4, R12 ;  /* 0x00000004030c7825 */ /* 0x001fc800078e020c */
[----:B------:R-:W-:Y:S05]  /*0410*/  @P0 BRA `(.L_x_8) ;  /* 0x0000000400ac0947 */ /* 0x000fea0003800000 */
[----:B------:R-:W-:Y:S01]  /*0420*/  BSSY.RECONVERGENT B6, `(.L_x_9) ;  /* 0x0000069000067945 */ /* 0x000fe20003800200 */
[----:B------:R-:W-:-:S07]  /*0430*/  IMAD.MOV.U32 R32, RZ, RZ, RZ ;  /* 0x000000ffff207224 */ /* 0x000fce00078e00ff */
.L_x_15:
[----:B------:R-:W-:Y:S01]  /*0440*/  R2UR UR4, R68 ;  /* 0x00000000440472ca */ /* 0x000fe200000e0000 */
[----:B0-----:R-:W0:Y:S01]  /*0450*/  LDC.64 R26, c[0x0][0x380] ;  /* 0x0000e000ff1a7b82 */ /* 0x001e220000000a00 */
[----:B------:R-:W-:Y:S01]  /*0460*/  R2UR UR5, R69 ;  /* 0x00000000450572ca */ /* 0x000fe200000e0000 */
[----:B------:R-:W-:-:S06]  /*0470*/  IMAD.MOV.U32 R20, RZ, RZ, 0x1 ;  /* 0x00000001ff147424 */ /* 0x000fcc00078e00ff */
[----:B------:R-:W1:Y:S06]  /*0480*/  LDC.64 R24, c[0x0][0x388] ;  /* 0x0000e200ff187b82 */ /* 0x000e6c0000000a00 */
[----:B------:R-:W1:Y:S01]  /*0490*/  LDG.E.64 R2, desc[UR4][R10.64] ;  /* 0x000000040a027981 */ /* 0x000e62000c1e1b00 */
[----:B------:R-:W2:Y:S01]  /*04a0*/  LDCU UR4, c[0x0][0x384] ;  /* 0x00007080ff0477ac */ /* 0x000ea20008000800 */
[----:B------:R-:W-:Y:S01]  /*04b0*/  BSSY.RECONVERGENT B7, `(.L_x_10) ;  /* 0x0000018000077945 */ /* 0x000fe20003800200 */
[----:B--2---:R-:W0:Y:S02]  /*04c0*/  MUFU.RCP64H R21, UR4 ;  /* 0x0000000400157d08 */ /* 0x004e240008001800 */
[----:B0-----:R-:W-:-:S08]  /*04d0*/  DFMA R22, R20, -R26, 1 ;  /* 0x3ff000001416742b */ /* 0x001fd0000000081a */
[----:B------:R-:W-:-:S08]  /*04e0*/  DFMA R22, R22, R22, R22 ;  /* 0x000000161616722b */ /* 0x000fd00000000016 */
[----:B------:R-:W-:-:S08]  /*04f0*/  DFMA R22, R20, R22, R20 ;  /* 0x000000161416722b */ /* 0x000fd00000000014 */
[----:B------:R-:W-:-:S08]  /*0500*/  DFMA R20, R22, -R26, 1 ;  /* 0x3ff000001614742b */ /* 0x000fd0000000081a */
[----:B------:R-:W-:Y:S02]  /*0510*/  DFMA R20, R22, R20, R22 ;  /* 0x000000141614722b */ /* 0x000fe40000000016 */
[----:B-1----:R-:W-:-:S08]  /*0520*/  DMUL R24, R2, R24 ;  /* 0x0000001802187228 */ /* 0x002fd00000000000 */
[----:B------:R-:W-:Y:S02]  /*0530*/  DMUL R2, R24, R20 ;  /* 0x0000001418027228 */ /* 0x000fe40000000000 */
[----:B------:R-:W-:-:S06]  /*0540*/  FSETP.GEU.AND P1, PT, |R25|, 6.5827683646048100446e-37, PT ;  /* 0x036000001900780b */ /* 0x000fcc0003f2e200 */
[----:B------:R-:W-:-:S08]  /*0550*/  DFMA R22, R2, -R26, R24 ;  /* 0x8000001a0216722b */ /* 0x000fd00000000018 */
[----:B------:R-:W-:-:S10]  /*0560*/  DFMA R2, R20, R22, R2 ;  /* 0x000000161402722b */ /* 0x000fd40000000002 */
[----:B------:R-:W-:-:S05]  /*0570*/  FFMA R19, RZ, UR4, R3 ;  /* 0x00000004ff137c23 */ /* 0x000fca0008000003 */
[----:B------:R-:W-:-:S13]  /*0580*/  FSETP.GT.AND P0, PT, |R19|, 1.469367938527859385e-39, PT ;  /* 0x001000001300780b */ /* 0x000fda0003f04200 */
[----:B------:R-:W-:Y:S05]  /*0590*/  @P0 BRA P1, `(.L_x_11) ;  /* 0x0000000000240947 */ /* 0x000fea0000800000 */
[----:B------:R-:W0:Y:S01]  /*05a0*/  LDCU.64 UR4, c[0x0][0x380] ;  /* 0x00007000ff0477ac */ /* 0x000e220008000a00 */
[----:B------:R-:W-:Y:S01]  /*05b0*/  IMAD.MOV.U32 R56, RZ, RZ, R24 ;  /* 0x000000ffff387224 */ /* 0x000fe200078e0018 */
[----:B------:R-:W-:Y:S01]  /*05c0*/  MOV R75, 0x610 ;  /* 0x00000610004b7802 */ /* 0x000fe20000000f00 */
[----:B------:R-:W-:Y:S02]  /*05d0*/  IMAD.MOV.U32 R57, RZ, RZ, R25 ;  /* 0x000000ffff397224 */ /* 0x000fe400078e0019 */
[----:B0-----:R-:W-:Y:S02]  /*05e0*/  IMAD.U32 R2, RZ, RZ, UR4 ;  /* 0x00000004ff027e24 */ /* 0x001fe4000f8e00ff */
[----:B------:R-:W-:-:S07]  /*05f0*/  IMAD.U32 R3, RZ, RZ, UR5 ;  /* 0x00000005ff037e24 */ /* 0x000fce000f8e00ff */
[----:B---3--:R-:W-:Y:S05]  /*0600*/  CALL.REL.NOINC `($__internal_0_$__cuda_sm20_div_rn_f64_full) ;  /* 0x0000005000687944 */ /* 0x008fea0003c00000 */
[----:B------:R-:W-:Y:S02]  /*0610*/  IMAD.MOV.U32 R2, RZ, RZ, R60 ;  /* 0x000000ffff027224 */ /* 0x000fe400078e003c */
[----:B------:R-:W-:-:S07]  /*0620*/  IMAD.MOV.U32 R3, RZ, RZ, R61 ;  /* 0x000000ffff037224 */ /* 0x000fce00078e003d */
.L_x_11:
[----:B------:R-:W-:Y:S05]  /*0630*/  BSYNC.RECONVERGENT B7 ;  /* 0x0000000000077941 */ /* 0x000fea0003800200 */
.L_x_10:
[----:B------:R-:W0:Y:S01]  /*0640*/  LDC.64 R20, c[0x0][0x3b0] ;  /* 0x0000ec00ff147b82 */ /* 0x000e220000000a00 */
[----:B------:R-:W1:Y:S01]  /*0650*/  LDCU UR4, c[0x0][0x3a0] ;  /* 0x00007400ff0477ac */ /* 0x000e620008000800 */
[----:B------:R-:W-:Y:S01]  /*0660*/  IMAD.IADD R33, R32, 0x1, R9 ;  /* 0x0000000120217824 */ /* 0x000fe200078e0209 */
[----:B------:R-:W-:Y:S01]  /*0670*/  R2UR UR6, R68 ;  /* 0x00000000440672ca */ /* 0x000fe200000e0000 */
[----:B------:R-:W-:Y:S01]  /*0680*/  DMUL R24, RZ, R2 ;  /* 0x00000002ff187228 */ /* 0x000fe20000000000 */
[C---:B------:R-:W-:Y:S01]  /*0690*/  R2UR UR7, R69.reuse ;  /* 0x00000000450772ca */ /* 0x040fe200000e0000 */
[----:B------:R-:W-:Y:S01]  /*06a0*/  IMAD R35, R0, R33, R15 ;  /* 0x0000002100237224 */ /* 0x000fe200078e020f */
[----:B------:R-:W-:Y:S01]  /*06b0*/  R2UR UR8, R68 ;  /* 0x00000000440872ca */ /* 0x000fe200000e0000 */
[----:B------:R-:W2:Y:S01]  /*06c0*/  LDC.64 R30, c[0x0][0x388] ;  /* 0x0000e200ff1e7b82 */ /* 0x000ea20000000a00 */
[----:B------:R-:W-:Y:S01]  /*06d0*/  R2UR UR9, R69 ;  /* 0x00000000450972ca */ /* 0x000fe200000e0000 */
[----:B------:R-:W-:-:S06]  /*06e0*/  IMAD.WIDE.U32 R26, R35, 0x8, R4 ;  /* 0x00000008231a7825 */ /* 0x000fcc00078e0004 */
[----:B------:R-:W4:Y:S02]  /*06f0*/  LDC.64 R28, c[0x0][0x380] ;  /* 0x0000e000ff1c7b82 */ /* 0x000f240000000a00 */
[----:B------:R0:W-:Y:S01]  /*0700*/  ST.E.64 desc[UR6][R26.64], R24 ;  /* 0x000000181a007985 */ /* 0x0001e2000c101b06 */
[----:B-1----:R-:W-:Y:S01]  /*0710*/  IMAD R19, R32, UR4, R9 ;  /* 0x0000000420137c24 */ /* 0x002fe2000f8e0209 */
[----:B------:R-:W1:Y:S03]  /*0720*/  LDCU UR4, c[0x0][0x38c] ;  /* 0x00007180ff0477ac */ /* 0x000e660008000800 */
[----:B0-----:R-:W-:-:S06]  /*0730*/  IMAD.WIDE.U32 R2, R19, 0x8, R20 ;  /* 0x0000000813027825 */ /* 0x001fcc00078e0014 */
[----:B------:R-:W4:Y:S01]  /*0740*/  LDG.E.64 R2, desc[UR8][R2.64] ;  /* 0x0000000802027981 */ /* 0x000f22000c1e1b00 */
[----:B------:R-:W-:Y:S01]  /*0750*/  IMAD.MOV.U32 R20, RZ, RZ, 0x1 ;  /* 0x00000001ff147424 */ /* 0x000fe200078e00ff */
[----:B------:R-:W-:Y:S01]  /*0760*/  BSSY.RECONVERGENT B7, `(.L_x_12) ;  /* 0x0000018000077945 */ /* 0x000fe20003800200 */
[----:B-1----:R-:W2:Y:S04]  /*0770*/  MUFU.RCP64H R21, UR4 ;  /* 0x0000000400157d08 */ /* 0x002ea80008001800 */
[----:B--2---:R-:W-:-:S08]  /*0780*/  DFMA R22, R20, -R30, 1 ;  /* 0x3ff000001416742b */ /* 0x004fd0000000081e */
[----:B------:R-:W-:-:S08]  /*0790*/  DFMA R22, R22, R22, R22 ;  /* 0x000000161616722b */ /* 0x000fd00000000016 */
[----:B------:R-:W-:-:S08]  /*07a0*/  DFMA R22, R20, R22, R20 ;  /* 0x000000161416722b */ /* 0x000fd00000000014 */
[----:B------:R-:W-:-:S08]  /*07b0*/  DFMA R20, R22, -R30, 1 ;  /* 0x3ff000001614742b */ /* 0x000fd0000000081e */
[----:B------:R-:W-:Y:S02]  /*07c0*/  DFMA R20, R22, R20, R22 ;  /* 0x000000141614722b */ /* 0x000fe40000000016 */
[----:B----4-:R-:W-:-:S08]  /*07d0*/  DMUL R28, R2, R28 ;  /* 0x0000001c021c7228 */ /* 0x010fd00000000000 */
        /* <DEDUP_REMOVED lines=10> */
[----:B------:R-:W-:Y:S01]  /*0880*/  IMAD.MOV.U32 R57, RZ, RZ, R29 ;  /* 0x000000ffff397224 */ /* 0x000fe200078e001d */
[----:B0-----:R-:W-:Y:S01]  /*0890*/  MOV R2, UR4 ;  /* 0x0000000400027c02 */ /* 0x001fe20008000f00 */
[----:B------:R-:W-:-:S07]  /*08a0*/  IMAD.U32 R3, RZ, RZ, UR5 ;  /* 0x00000005ff037e24 */ /* 0x000fce000f8e00ff */
[----:B---3--:R-:W-:Y:S05]  /*08b0*/  CALL.REL.NOINC `($__internal_0_$__cuda_sm20_div_rn_f64_full) ;  /* 0x0000004c00bc7944 */ /* 0x008fea0003c00000 */
[----:B------:R-:W-:Y:S02]  /*08c0*/  IMAD.MOV.U32 R2, RZ, RZ, R60 ;  /* 0x000000ffff027224 */ /* 0x000fe400078e003c */
[----:B------:R-:W-:-:S07]  /*08d0*/  IMAD.MOV.U32 R3, RZ, RZ, R61 ;  /* 0x000000ffff037224 */ /* 0x000fce00078e003d */
.L_x_13:
[----:B------:R-:W-:Y:S05]  /*08e0*/  BSYNC.RECONVERGENT B7 ;  /* 0x0000000000077941 */ /* 0x000fea0003800200 */
.L_x_12:
[----:B------:R-:W0:Y:S01]  /*08f0*/  LDC.64 R20, c[0x0][0x3a8] ;  /* 0x0000ea00ff147b82 */ /* 0x000e220000000a00 */
[----:B------:R-:W-:Y:S01]  /*0900*/  DFMA R2, RZ, R2, R24 ;  /* 0x00000002ff02722b */ /* 0x000fe20000000018 */
[----:B------:R-:W-:Y:S01]  /*0910*/  R2UR UR4, R68 ;  /* 0x00000000440472ca */ /* 0x000fe200000e0000 */
[----:B------:R-:W-:Y:S01]  /*0920*/  IMAD.IADD R19, R18, 0x1, R33 ;  /* 0x0000000112137824 */ /* 0x000fe200078e0221 */
[C---:B------:R-:W-:Y:S02]  /*0930*/  R2UR UR5, R69.reuse ;  /* 0x00000000450572ca */ /* 0x040fe400000e0000 */
[C---:B------:R-:W-:Y:S02]  /*0940*/  R2UR UR6, R68.reuse ;  /* 0x00000000440672ca */ /* 0x040fe400000e0000 */
[C---:B------:R-:W-:Y:S01]  /*0950*/  R2UR UR7, R69.reuse ;  /* 0x00000000450772ca */ /* 0x040fe200000e0000 */
[----:B---3--:R-:W-:Y:S01]  /*0960*/  DMUL R2, R6, R2 ;  /* 0x0000000206027228 */ /* 0x008fe20000000000 */
[----:B------:R-:W-:Y:S01]  /*0970*/  R2UR UR8, R68 ;  /* 0x00000000440872ca */ /* 0x000fe200000e0000 */
[----:B------:R-:W1:Y:S01]  /*0980*/  LDC.64 R22, c[0x0][0x390] ;  /* 0x0000e400ff167b82 */ /* 0x000e620000000a00 */
[----:B------:R-:W-:-:S05]  /*0990*/  R2UR UR9, R69 ;  /* 0x00000000450972ca */ /* 0x000fca00000e0000 */
[----:B------:R2:W-:Y:S01]  /*09a0*/  ST.E.64 desc[UR4][R26.64], R2 ;  /* 0x000000021a007985 */ /* 0x0005e2000c101b04 */
[----:B------:R-:W-:Y:S01]  /*09b0*/  IMAD.IADD R31, R8, 0x1, R35 ;  /* 0x00000001081f7824 */ /* 0x000fe200078e0223 */
[----:B------:R-:W3:Y:S01]  /*09c0*/  LDC.64 R24, c[0x0][0x398] ;  /* 0x0000e600ff187b82 */ /* 0x000ee20000000a00 */
[----:B0-----:R-:W-:Y:S02]  /*09d0*/  IMAD.WIDE R20, R19, 0x4, R20 ;  /* 0x0000000413147825 */ /* 0x001fe400078e0214 */
[----:B------:R-:W4:Y:S04]  /*09e0*/  LDG.E R19, desc[UR6][R12.64] ;  /* 0x000000060c137981 */ /* 0x000f28000c1e1900 */
[----:B------:R-:W5:Y:S01]  /*09f0*/  LDG.E R29, desc[UR8][R20.64] ;  /* 0x00000008141d7981 */ /* 0x000f62000c1e1900 */
[----:B-1----:R-:W-:-:S05]  /*0a00*/  IMAD.WIDE.U32 R22, R31, 0x8, R22 ;  /* 0x000000081f167825 */ /* 0x002fca00078e0016 */
[----:B----4-:R0:W-:Y:S01]  /*0a10*/  STG.E desc[UR4][R22.64], R19 ;  /* 0x0000001316007986 */ /* 0x0101e2000c101904 */
[----:B------:R-:W1:Y:S03]  /*0a20*/  LDCU UR4, c[0x0][0x3a0] ;  /* 0x00007400ff0477ac */ /* 0x000e660008000800 */
[----:B-----5:R0:W-:Y:S04]  /*0a30*/  STG.E desc[UR6][R22.64+0x4], R29 ;  /* 0x0000041d16007986 */ /* 0x0201e8000c101906 */
[----:B--2---:R-:W2:Y:S01]  /*0a40*/  LD.E.64 R2, desc[UR8][R26.64] ;  /* 0x000000081a027980 */ /* 0x004ea2000c101b00 */
[----:B---3--:R-:W-:Y:S01]  /*0a50*/  IMAD.WIDE.U32 R20, R31, 0x8, R24 ;  /* 0x000000081f147825 */ /* 0x008fe200078e0018 */
[----:B-1----:R-:W-:-:S04]  /*0a60*/  ISETP.NE.AND P0, PT, R32, UR4, PT ;  /* 0x0000000420007c0c */ /* 0x002fc8000bf05270 */
[----:B--2---:R0:W-:Y:S09]  /*0a70*/  STG.E.64 desc[UR6][R20.64], R2 ;  /* 0x0000000214007986 */ /* 0x0041f2000c101b06 */
[----:B------:R-:W-:Y:S05]  /*0a80*/  @!P0 BRA `(.L_x_14) ;  /* 0x0000000000088947 */ /* 0x000fea0003800000 */
[----:B------:R-:W-:Y:S01]  /*0a90*/  VIADD R32, R32, 0x1 ;  /* 0x0000000120207836 */ /* 0x000fe20000000000 */
[----:B------:R-:W-:Y:S06]  /*0aa0*/  BRA `(.L_x_15) ;  /* 0xfffffff800647947 */ /* 0x000fec000383ffff */
.L_x_14:
[----:B------:R-:W-:Y:S05]  /*0ab0*/  BSYNC.RECONVERGENT B6 ;  /* 0x0000000000067941 */ /* 0x000fea0003800200 */
.L_x_9:
[----:B------:R-:W-:Y:S05]  /*0ac0*/  BRA `(.L_x_16) ;  /* 0x0000001800407947 */ /* 0x000fea0003800000 */
.L_x_8:
[----:B------:R-:W-:-:S13]  /*0ad0*/  ISETP.NE.AND P0, PT, R14, RZ, PT ;  /* 0x000000ff0e00720c */ /* 0x000fda0003f05270 */
[----:B------:R-:W-:Y:S05]  /*0ae0*/  @P0 BRA `(.L_x_17) ;  /* 0x0000000400ac0947 */ /* 0x000fea0003800000 */
[----:B------:R-:W-:Y:S01]  /*0af0*/  BSSY.RECONVERGENT B6, `(.L_x_18) ;  /* 0x0000069000067945 */ /* 0x000fe20003800200 */
[----:B------:R-:W-:-:S07]  /*0b00*/  IMAD.MOV.U32 R32, RZ, RZ, RZ ;  /* 0x000000ffff207224 */ /* 0x000fce00078e00ff */
.L_x_24:
        /* <DEDUP_REMOVED lines=29> */
[----:B------:R-:W-:Y:S01]  /*0ce0*/  IMAD.MOV.U32 R2, RZ, RZ, R60 ;  /* 0x000000ffff027224 */ /* 0x000fe200078e003c */
[----:B------:R-:W-:-:S07]  /*0cf0*/  MOV R3, R61 ;  /* 0x0000003d00037202 */ /* 0x000fce0000000f00 */
.L_x_20:
[----:B------:R-:W-:Y:S05]  /*0d00*/  BSYNC.RECONVERGENT B7 ;  /* 0x0000000000077941 */ /* 0x000fea0003800200 */
.L_x_19:
        /* <DEDUP_REMOVED lines=42> */
.L_x_22:
[----:B------:R-:W-:Y:S05]  /*0fb0*/  BSYNC.RECONVERGENT B7 ;  /* 0x0000000000077941 */ /* 0x000fea0003800200 */
.L_x_21:
        /* <DEDUP_REMOVED lines=28> */
.L_x_23:
[----:B------:R-:W-:Y:S05]  /*1180*/  BSYNC.RECONVERGENT B6 ;  /* 0x0000000000067941 */ /* 0x000fea0003800200 */
.L_x_18:
[----:B------:R-:W-:Y:S05]  /*1190*/  BRA `(.L_x_16) ;  /* 0x00000010008c7947 */ /* 0x000fea0003800000 */
.L_x_17:
[----:B------:R-:W0:Y:S01]  /*11a0*/  LDCU UR4, c[0x0][0x3a0] ;  /* 0x00007400ff0477ac */ /* 0x000e220008000800 */
[----:B------:R-:W-:Y:S01]  /*11b0*/  IMAD.MOV.U32 R28, RZ, RZ, RZ ;  /* 0x000000ffff1c7224 */ /* 0x000fe200078e00ff */
[----:B0-----:R-:W-:-:S09]  /*11c0*/  UISETP.NE.AND UP0, UPT, UR4, URZ, UPT ;  /* 0x000000ff0400728c */ /* 0x001fd2000bf05270 */
[----:B------:R-:W-:Y:S05]  /*11d0*/  BRA.U !UP0, `(.L_x_25) ;  /* 0x0000000908f07547 */ /* 0x000fea000b800000 */
[----:B------:R-:W-:Y:S01]  /*11e0*/  R2UR UR4, R68 ;  /* 0x00000000440472ca */ /* 0x000fe200000e0000 */
[----:B------:R-:W0:Y:S01]  /*11f0*/  LDC.64 R24, c[0x0][0x380] ;  /* 0x0000e000ff187b82 */ /* 0x000e220000000a00 */
        /* <DEDUP_REMOVED lines=21> */
[----:B------:R-:W-:Y:S01]  /*1350*/  MOV R56, R22 ;  /* 0x0000001600387202 */ /* 0x000fe20000000f00 */
[----:B------:R-:W-:Y:S01]  /*1360*/  IMAD.MOV.U32 R57, RZ, RZ, R23 ;  /* 0x000000ffff397224 */ /* 0x000fe200078e0017 */
[----:B------:R-:W-:Y:S01]  /*1370*/  MOV R75, 0x13b0 ;  /* 0x000013b0004b7802 */ /* 0x000fe20000000f00 */
[----:B0-----:R-:W-:Y:S02]  /*1380*/  IMAD.U32 R2, RZ, RZ, UR4 ;  /* 0x00000004ff027e24 */ /* 0x001fe4000f8e00ff */
[----:B------:R-:W-:-:S07]  /*1390*/  IMAD.U32 R3, RZ, RZ, UR5 ;  /* 0x00000005ff037e24 */ /* 0x000fce000f8e00ff */
[----:B---3--:R-:W-:Y:S05]  /*13a0*/  CALL.REL.NOINC `($__internal_0_$__cuda_sm20_div_rn_f64_full) ;  /* 0x0000004400007944 */ /* 0x008fea0003c00000 */
[----:B------:R-:W-:Y:S02]  /*13b0*/  IMAD.MOV.U32 R2, RZ, RZ, R60 ;  /* 0x000000ffff027224 */ /* 0x000fe400078e003c */
[----:B------:R-:W-:-:S07]  /*13c0*/  IMAD.MOV.U32 R3, RZ, RZ, R61 ;  /* 0x000000ffff037224 */ /* 0x000fce00078e003d */
.L_x_27:
[----:B------:R-:W-:Y:S05]  /*13d0*/  BSYNC.RECONVERGENT B6 ;  /* 0x0000000000067941 */ /* 0x000fea0003800200 */
.L_x_26:
[----:B------:R-:W0:Y:S01]  /*13e0*/  LDC.64 R20, c[0x0][0x3b0] ;  /* 0x0000ec00ff147b82 */ /* 0x000e220000000a00 */
[----:B------:R-:W-:Y:S01]  /*13f0*/  R2UR UR4, R68 ;  /* 0x00000000440472ca */ /* 0x000fe200000e0000 */
[----:B------:R-:W-:Y:S01]  /*1400*/  IMAD R37, R0, R9, R15 ;  /* 0x0000000900257224 */ /* 0x000fe200078e020f */
[----:B------:R-:W-:Y:S01]  /*1410*/  R2UR UR5, R69 ;  /* 0x00000000450572ca */ /* 0x000fe200000e0000 */
[----:B------:R-:W-:Y:S01]  /*1420*/  DMUL R22, RZ, R2 ;  /* 0x00000002ff167228 */ /* 0x000fe20000000000 */
[----:B------:R-:W-:Y:S01]  /*1430*/  R2UR UR6, R68 ;  /* 0x00000000440672ca */ /* 0x000fe200000e0000 */
[----:B------:R-:W-:Y:S01]  /*1440*/  IMAD.WIDE.U32 R26, R37, 0x8, R4 ;  /* 0x00000008251a7825 */ /* 0x000fe200078e0004 */
[----:B------:R-:W-:Y:S01]  /*1450*/  R2UR UR7, R69 ;  /* 0x00000000450772ca */ /* 0x000fe200000e0000 */
[----:B------:R-:W1:Y:S08]  /*1460*/  LDC.64 R28, c[0x0][0x388] ;  /* 0x0000e200ff1c7b82 */ /* 0x000e700000000a00 */
[----:B------:R2:W-:Y:S01]  /*1470*/  ST.E.64 desc[UR4][R26.64], R22 ;  /* 0x000000161a007985 */ /* 0x0005e2000c101b04 */
[----:B------:R-:W4:Y:S01]  /*1480*/  LDCU UR4, c[0x0][0x38c] ;  /* 0x00007180ff0477ac */ /* 0x000f220008000800 */
[----:B------:R-:W5:Y:S01]  /*1490*/  LDC.64 R24, c[0x0][0x380] ;  /* 0x0000e000ff187b82 */ /* 0x000f620000000a00 */
[----:B0-----:R-:W-:-:S06]  /*14a0*/  IMAD.WIDE.U32 R2, R9, 0x8, R20 ;  /* 0x0000000809027825 */ /* 0x001fcc00078e0014 */
[----:B------:R-:W5:Y:S01]  /*14b0*/  LDG.E.64 R2, desc[UR6][R2.64] ;  /* 0x0000000602027981 */ /* 0x000f62000c1e1b00 */
[----:B------:R-:W-:Y:S01]  /*14c0*/  IMAD.MOV.U32 R20, RZ, RZ, 0x1 ;  /* 0x00000001ff147424 */ /* 0x000fe200078e00ff */
[----:B------:R-:W-:Y:S01]  /*14d0*/  BSSY.RECONVERGENT B6, `(.L_x_28) ;  /* 0x0000018000067945 */ /* 0x000fe20003800200 */
[----:B----4-:R-:W1:Y:S04]  /*14e0*/  MUFU.RCP64H R21, UR4 ;  /* 0x0000000400157d08 */ /* 0x010e680008001800 */
[----:B-1----:R-:W-:-:S08]  /*14f0*/  DFMA R30, R20, -R28, 1 ;  /* 0x3ff00000141e742b */ /* 0x002fd0000000081c */
[----:B------:R-:W-:-:S08]  /*1500*/  DFMA R30, R30, R30, R30 ;  /* 0x0000001e1e1e722b */ /* 0x000fd0000000001e */
[----:B------:R-:W-:-:S08]  /*1510*/  DFMA R30, R20, R30, R20 ;  /* 0x0000001e141e722b */ /* 0x000fd00000000014 */
[----:B------:R-:W-:-:S08]  /*1520*/  DFMA R20, R30, -R28, 1 ;  /* 0x3ff000001e14742b */ /* 0x000fd0000000081c */
[----:B------:R-:W-:Y:S02]  /*1530*/  DFMA R30, R30, R20, R30 ;  /* 0x000000141e1e722b */ /* 0x000fe4000000001e */
[----:B-----5:R-:W-:-:S08]  /*1540*/  DMUL R24, R2, R24 ;  /* 0x0000001802187228 */ /* 0x020fd00000000000 */
[----:B------:R-:W-:Y:S02]  /*1550*/  DMUL R2, R30, R24 ;  /* 0x000000181e027228 */ /* 0x000fe40000000000 */
[----:B------:R-:W-:-:S06]  /*1560*/  FSETP.GEU.AND P1, PT, |R25|, 6.5827683646048100446e-37, PT ;  /* 0x036000001900780b */ /* 0x000fcc0003f2e200 */
[----:B------:R-:W-:-:S08]  /*1570*/  DFMA R20, R2, -R28, R24 ;  /* 0x8000001c0214722b */ /* 0x000fd00000000018 */
[----:B------:R-:W-:-:S10]  /*1580*/  DFMA R2, R30, R20, R2 ;  /* 0x000000141e02722b */ /* 0x000fd40000000002 */
[----:B------:R-:W-:-:S05]  /*1590*/  FFMA R19, RZ, UR4, R3 ;  /* 0x00000004ff137c23 */ /* 0x000fca0008000003 */
[----:B------:R-:W-:-:S13]  /*15a0*/  FSETP.GT.AND P0, PT, |R19|, 1.469367938527859385e-39, PT ;  /* 0x001000001300780b */ /* 0x000fda0003f04200 */
[----:B--2---:R-:W-:Y:S05]  /*15b0*/  @P0 BRA P1, `(.L_x_29) ;  /* 0x0000000000240947 */ /* 0x004fea0000800000 */
        /* <DEDUP_REMOVED lines=9> */
.L_x_29:
[----:B------:R-:W-:Y:S05]  /*1650*/  BSYNC.RECONVERGENT B6 ;  /* 0x0000000000067941 */ /* 0x000fea0003800200 */
.L_x_28:
        /* <DEDUP_REMOVED lines=12> */
[----:B------:R-:W-:Y:S01]  /*1720*/  IADD3 R39, PT, PT, R8, R37, RZ ;  /* 0x0000002508277210 */ /* 0x000fe20007ffe0ff */
[----:B------:R-:W3:Y:S01]  /*1730*/  LDC.64 R22, c[0x0][0x398] ;  /* 0x0000e600ff167b82 */ /* 0x000ee20000000a00 */
[----:B0-----:R-:W-:Y:S02]  /*1740*/  IMAD.WIDE R28, R19, 0x4, R28 ;  /* 0x00000004131c7825 */ /* 0x001fe400078e021c */
[----:B------:R-:W4:Y:S05]  /*1750*/  LDG.E R19, desc[UR6][R12.64] ;  /* 0x000000060c137981 */ /* 0x000f2a000c1e1900 */
[----:B------:R-:W0:Y:S01]  /*1760*/  LDC.64 R32, c[0x0][0x380] ;  /* 0x0000e000ff207b82 */ /* 0x000e220000000a00 */
[----:B------:R-:W5:Y:S01]  /*1770*/  LDG.E R35, desc[UR8][R28.64] ;  /* 0x000000081c237981 */ /* 0x000f62000c1e1900 */
[----:B-1----:R-:W-:-:S05]  /*1780*/  IMAD.WIDE.U32 R20, R39, 0x8, R20 ;  /* 0x0000000827147825 */ /* 0x002fca00078e0014 */
[----:B----4-:R-:W-:Y:S04]  /*1790*/  STG.E desc[UR4][R20.64], R19 ;  /* 0x0000001314007986 */ /* 0x010fe8000c101904 */
[----:B-----5:R0:W-:Y:S04]  /*17a0*/  STG.E desc[UR6][R20.64+0x4], R35 ;  /* 0x0000042314007986 */ /* 0x0201e8000c101906 */
[----:B--2---:R-:W2:Y:S01]  /*17b0*/  LD.E.64 R2, desc[UR8][R26.64] ;  /* 0x000000081a027980 */ /* 0x004ea2000c101b00 */
[----:B---3--:R-:W-:-:S04]  /*17c0*/  IMAD.WIDE.U32 R22, R39, 0x8, R22 ;  /* 0x0000000827167825 */ /* 0x008fc800078e0016 */
[----:B------:R-:W-:Y:S01]  /*17d0*/  IMAD.MOV.U32 R30, RZ, RZ, 0x1 ;  /* 0x00000001ff1e7424 */ /* 0x000fe200078e00ff */
[----:B--2---:R1:W-:Y:S01]  /*17e0*/  STG.E.64 desc[UR4][R22.64], R2 ;  /* 0x0000000216007986 */ /* 0x0043e2000c101b04 */
[----:B------:R-:W2:Y:S03]  /*17f0*/  LDCU UR4, c[0x0][0x384] ;  /* 0x00007080ff0477ac */ /* 0x000ea60008000800 */
[----:B------:R-:W3:Y:S01]  /*1800*/  LDG.E.64 R24, desc[UR6][R10.64] ;  /* 0x000000060a187981 */ /* 0x000ee2000c1e1b00 */
[----:B------:R-:W-:Y:S01]  /*1810*/  BSSY.RECONVERGENT B6, `(.L_x_30) ;  /* 0x0000019000067945 */ /* 0x000fe20003800200 */
[----:B--2---:R-:W0:Y:S02]  /*1820*/  MUFU.RCP64H R31, UR4 ;  /* 0x00000004001f7d08 */ /* 0x004e240008001800 */
[----:B0-----:R-:W-:-:S08]  /*1830*/  DFMA R20, R30, -R32, 1 ;  /* 0x3ff000001e14742b */ /* 0x001fd00000000820 */
[----:B------:R-:W-:Y:S02]  /*1840*/  DFMA R26, R20, R20, R20 ;  /* 0x00000014141a722b */ /* 0x000fe40000000014 */
[----:B------:R-:W3:Y:S06]  /*1850*/  LDC.64 R20, c[0x0][0x388] ;  /* 0x0000e200ff147b82 */ /* 0x000eec0000000a00 */
[----:B------:R-:W-:-:S08]  /*1860*/  DFMA R26, R30, R26, R30 ;  /* 0x0000001a1e1a722b */ /* 0x000fd0000000001e */
[----:B------:R-:W-:-:S08]  /*1870*/  DFMA R30, R26, -R32, 1 ;  /* 0x3ff000001a1e742b */ /* 0x000fd00000000820 */
[----:B------:R-:W-:Y:S02]  /*1880*/  DFMA R30, R26, R30, R26 ;  /* 0x0000001e1a1e722b */ /* 0x000fe4000000001a */
[----:B---3--:R-:W-:-:S08]  /*1890*/  DMUL R24, R24, R20 ;  /* 0x0000001418187228 */ /* 0x008fd00000000000 */
[----:B-1----:R-:W-:Y:S02]  /*18a0*/  DMUL R2, R30, R24 ;  /* 0x000000181e027228 */ /* 0x002fe40000000000 */
        /* <DEDUP_REMOVED lines=12> */
[----:B------:R-:W-:Y:S05]  /*1970*/  CALL.REL.NOINC `($__internal_0_$__cuda_sm20_div_rn_f64_full) ;  /* 0x0000003c008c7944 */ /* 0x000fea0003c00000 */
[----:B------:R-:W-:Y:S02]  /*1980*/  IMAD.MOV.U32 R2, RZ, RZ, R60 ;  /* 0x000000ffff027224 */ /* 0x000fe400078e003c */
[----:B------:R-:W-:-:S07]  /*1990*/  IMAD.MOV.U32 R3, RZ, RZ, R61 ;  /* 0x000000ffff037224 */ /* 0x000fce00078e003d */
.L_x_31:
[----:B------:R-:W-:Y:S05]  /*19a0*/  BSYNC.RECONVERGENT B6 ;  /* 0x0000000000067941 */ /* 0x000fea0003800200 */
.L_x_30:
[----:B------:R-:W0:Y:S01]  /*19b0*/  LDC.64 R20, c[0x0][0x3b0] ;  /* 0x0000ec00ff147b82 */ /* 0x000e220000000a00 */
[----:B------:R-:W1:Y:S01]  /*19c0*/  LDCU UR4, c[0x0][0x3a0] ;  /* 0x00007400ff0477ac */ /* 0x000e620008000800 */
[----:B------:R-:W-:Y:S01]  /*19d0*/  R2UR UR6, R68 ;  /* 0x00000000440672ca */ /* 0x000fe200000e0000 */
[----:B------:R-:W-:Y:S01]  /*19e0*/  IMAD.IADD R25, R0, 0x1, R37 ;  /* 0x0000000100197824 */ /* 0x000fe200078e0225 */
[----:B------:R-:W-:Y:S01]  /*19f0*/  R2UR UR7, R69 ;  /* 0x00000000450772ca */ /* 0x000fe200000e0000 */
[----:B------:R-:W-:Y:S01]  /*1a00*/  DMUL R22, RZ, R2 ;  /* 0x00000002ff167228 */ /* 0x000fe20000000000 */
[----:B------:R-:W-:Y:S01]  /*1a10*/  R2UR UR8, R68 ;  /* 0x00000000440872ca */ /* 0x000fe200000e0000 */
[----:B------:R-:W-:Y:S01]  /*1a20*/  IMAD.WIDE.U32 R24, R25, 0x8, R4 ;  /* 0x0000000819187825 */ /* 0x000fe200078e0004 */
[----:B------:R-:W-:Y:S01]  /*1a30*/  R2UR UR9, R69 ;  /* 0x00000000450972ca */ /* 0x000fe200000e0000 */
[----:B------:R-:W2:Y:S08]  /*1a40*/  LDC.64 R30, c[0x0][0x388] ;  /* 0x0000e200ff1e7b82 */ /* 0x000eb00000000a00 */
[----:B------:R3:W-:Y:S01]  /*1a50*/  ST.E.64 desc[UR6][R24.64], R22 ;  /* 0x0000001618007985 */ /* 0x0007e2000c101b06 */
[----:B------:R-:W4:Y:S01]  /*1a60*/  LDC.64 R26, c[0x0][0x380] ;  /* 0x0000e000ff1a7b82 */ /* 0x000f220000000a00 */
[----:B-1----:R-:W-:Y:S01]  /*1a70*/  VIADD R19, R9, UR4 ;  /* 0x0000000409137c36 */ /* 0x002fe20008000000 */
        /* <DEDUP_REMOVED lines=18> */
[----:B---3--:R-:W-:Y:S05]  /*1ba0*/  @P0 BRA P1, `(.L_x_33) ;  /* 0x0000000000240947 */ /* 0x008fea0000800000 */
[----:B------:R-:W0:Y:S01]  /*1bb0*/  LDCU.64 UR4, c[0x0][0x388] ;  /* 0x00007100ff0477ac */ /* 0x000e220008000a00 */
[----:B------:R-:W-:Y:S01]  /*1bc0*/  IMAD.MOV.U32 R56, RZ, RZ, R26 ;  /* 0x000000ffff387224 */ /* 0x000fe200078e001a */
[----:B------:R-:W-:Y:S01]  /*1bd0*/  MOV R75, 0x1c20 ;  /* 0x00001c20004b7802 */ /* 0x000fe20000000f00 */
[----:B------:R-:W-:Y:S02]  /*1be0*/  IMAD.MOV.U32 R57, RZ, RZ, R27 ;  /* 0x000000ffff397224 */ /* 0x000fe400078e001b */
[----:B0-----:R-:W-:Y:S01]  /*1bf0*/  IMAD.U32 R2, RZ, RZ, UR4 ;  /* 0x00000004ff027e24 */ /* 0x001fe2000f8e00ff */
[----:B------:R-:W-:-:S07]  /*1c00*/  MOV R3, UR5 ;  /* 0x0000000500037c02 */ /* 0x000fce0008000f00 */
[----:B------:R-:W-:Y:S05]  /*1c10*/  CALL.REL.NOINC `($__internal_0_$__cuda_sm20_div_rn_f64_full) ;  /* 0x0000003800e47944 */ /* 0x000fea0003c00000 */
[----:B------:R-:W-:Y:S02]  /*1c20*/  IMAD.MOV.U32 R2, RZ, RZ, R60 ;  /* 0x000000ffff027224 */ /* 0x000fe400078e003c */
[----:B------:R-:W-:-:S07]  /*1c30*/  IMAD.MOV.U32 R3, RZ, RZ, R61 ;  /* 0x000000ffff037224 */ /* 0x000fce00078e003d */
.L_x_33:
[----:B------:R-:W-:Y:S05]  /*1c40*/  BSYNC.RECONVERGENT B6 ;  /* 0x0000000000067941 */ /* 0x000fea0003800200 */
.L_x_32:
[----:B------:R-:W-:Y:S01]  /*1c50*/  DFMA R2, RZ, R2, R22 ;  /* 0x00000002ff02722b */ /* 0x000fe20000000016 */
[C---:B------:R-:W-:Y:S01]  /*1c60*/  R2UR UR4, R68.reuse ;  /* 0x00000000440472ca */ /* 0x040fe200000e0000 */
[----:B------:R-:W0:Y:S01]  /*1c70*/  LDC.64 R20, c[0x0][0x390] ;  /* 0x0000e400ff147b82 */ /* 0x000e220000000a00 */
[C---:B------:R-:W-:Y:S02]  /*1c80*/  R2UR UR5, R69.reuse ;  /* 0x00000000450572ca */ /* 0x040fe400000e0000 */
[C---:B------:R-:W-:Y:S02]  /*1c90*/  R2UR UR6, R68.reuse ;  /* 0x00000000440672ca */ /* 0x040fe400000e0000 */
[C---:B------:R-:W-:Y:S01]  /*1ca0*/  R2UR UR7, R69.reuse ;  /* 0x00000000450772ca */ /* 0x040fe200000e0000 */
[----:B------:R-:W-:Y:S01]  /*1cb0*/  DMUL R2, R6, R2 ;  /* 0x0000000206027228 */ /* 0x000fe20000000000 */
[----:B------:R-:W-:Y:S02]  /*1cc0*/  R2UR UR8, R68 ;  /* 0x00000000440872ca */ /* 0x000fe400000e0000 */
[----:B------:R-:W-:Y:S01]  /*1cd0*/  R2UR UR9, R69 ;  /* 0x00000000450972ca */ /* 0x000fe200000e0000 */
[----:B------:R-:W-:Y:S01]  /*1ce0*/  IMAD.IADD R27, R0, 0x1, R39 ;  /* 0x00000001001b7824 */ /* 0x000fe200078e0227 */
[----:B------:R-:W1:Y:S03]  /*1cf0*/  LDC.64 R22, c[0x0][0x398] ;  /* 0x0000e600ff167b82 */ /* 0x000e660000000a00 */
[----:B------:R2:W-:Y:S04]  /*1d00*/  ST.E.64 desc[UR4][R24.64], R2 ;  /* 0x0000000218007985 */ /* 0x0005e8000c101b04 */
[----:B------:R-:W3:Y:S04]  /*1d10*/  LDG.E R19, desc[UR6][R12.64] ;  /* 0x000000060c137981 */ /* 0x000ee8000c1e1900 */
[----:B------:R-:W4:Y:S01]  /*1d20*/  LDG.E R29, desc[UR8][R28.64+0x4] ;  /* 0x000004081c1d7981 */ /* 0x000f22000c1e1900 */
[----:B0-----:R-:W-:-:S05]  /*1d30*/  IMAD.WIDE.U32 R20, R27, 0x8, R20 ;  /* 0x000000081b147825 */ /* 0x001fca00078e0014 */
[----:B---3--:R0:W-:Y:S04]  /*1d40*/  STG.E desc[UR4][R20.64], R19 ;  /* 0x0000001314007986 */ /* 0x0081e8000c101904 */
[----:B----4-:R0:W-:Y:S04]  /*1d50*/  STG.E desc[UR6][R20.64+0x4], R29 ;  /* 0x0000041d14007986 */ /* 0x0101e8000c101906 */
[----:B--2---:R-:W2:Y:S01]  /*1d60*/  LD.E.64 R2, desc[UR8][R24.64] ;  /* 0x0000000818027980 */ /* 0x004ea2000c101b00 */
[----:B-1----:R-:W-:-:S04]  /*1d70*/  IMAD.WIDE.U32 R22, R27, 0x8, R22 ;  /* 0x000000081b167825 */ /* 0x002fc800078e0016 */
[----:B------:R-:W-:Y:S01]  /*1d80*/  IMAD.MOV.U32 R28, RZ, RZ, 0x2 ;  /* 0x00000002ff1c7424 */ /* 0x000fe200078e00ff */
[----:B--2---:R0:W-:Y:S06]  /*1d90*/  STG.E.64 desc[UR4][R22.64], R2 ;  /* 0x0000000216007986 */ /* 0x0041ec000c101b04 */
.L_x_25:
[----:B------:R-:W1:Y:S02]  /*1da0*/  LDCU UR4, c[0x0][0x3a0] ;  /* 0x00007400ff0477ac */ /* 0x000e640008000800 */
[----:B-1----:R-:W-:-:S09]  /*1db0*/  UISETP.NE.AND UP0, UPT, UR4, URZ, UPT ;  /* 0x000000ff0400728c */ /* 0x002fd2000bf05270 */
[----:B------:R-:W-:Y:S05]  /*1dc0*/  BRA.U UP0, `(.L_x_16) ;  /* 0x0000000500807547 */ /* 0x000fea000b800000 */
[----:B------:R-:W-:Y:S01]  /*1dd0*/  R2UR UR4, R68 ;  /* 0x00000000440472ca */ /* 0x000fe200000e0000 */
[----:B------:R-:W1:Y:S01]  /*1de0*/  LDC.64 R24, c[0x0][0x380] ;  /* 0x0000e000ff187b82 */ /* 0x000e620000000a00 */
[----:B------:R-:W-:Y:S01]  /*1df0*/  R2UR UR5, R69 ;  /* 0x00000000450572ca */ /* 0x000fe200000e0000 */
[----:B0-----:R-:W-:-:S06]  /*1e00*/  IMAD.MOV.U32 R20, RZ, RZ, 0x1 ;  /* 0x00000001ff147424 */ /* 0x001fcc00078e00ff */
[----:B------:R-:W0:Y:S06]  /*1e10*/  LDC.64 R22, c[0x0][0x388] ;  /* 0x0000e200ff167b82 */ /* 0x000e2c0000000a00 */
[----:B------:R-:W0:Y:S01]  /*1e20*/  LDG.E.64 R2, desc[UR4][R10.64] ;  /* 0x000000040a027981 */ /* 0x000e22000c1e1b00 */
[----:B------:R-:W2:Y:S01]  /*1e30*/  LDCU UR4, c[0x0][0x384] ;  /* 0x00007080ff0477ac */ /* 0x000ea20008000800 */
[----:B------:R-:W-:Y:S01]  /*1e40*/  BSSY.RECONVERGENT B6, `(.L_x_34) ;  /* 0x0000018000067945 */ /* 0x000fe20003800200 */
[----:B--2---:R-:W1:Y:S02]  /*1e50*/  MUFU.RCP64H R21, UR4 ;  /* 0x0000000400157d08 */ /* 0x004e640008001800 */
[----:B-1----:R-:W-:-:S08]  /*1e60*/  DFMA R26, R20, -R24, 1 ;  /* 0x3ff00000141a742b */ /* 0x002fd00000000818 */
[----:B------:R-:W-:-:S08]  /*1e70*/  DFMA R26, R26, R26, R26 ;  /* 0x0000001a1a1a722b */ /* 0x000fd0000000001a */
[----:B------:R-:W-:-:S08]  /*1e80*/  DFMA R26, R20, R26, R20 ;  /* 0x0000001a141a722b */ /* 0x000fd00000000014 */
[----:B------:R-:W-:-:S08]  /*1e90*/  DFMA R20, R26, -R24, 1 ;  /* 0x3ff000001a14742b */ /* 0x000fd00000000818 */
[----:B------:R-:W-:Y:S02]  /*1ea0*/  DFMA R26, R26, R20, R26 ;  /* 0x000000141a1a722b */ /* 0x000fe4000000001a */
[----:B0-----:R-:W-:-:S08]  /*1eb0*/  DMUL R22, R2, R22 ;  /* 0x0000001602167228 */ /* 0x001fd00000000000 */
        /* <DEDUP_REMOVED lines=16> */
.L_x_35:
[----:B------:R-:W-:Y:S05]  /*1fc0*/  BSYNC.RECONVERGENT B6 ;  /* 0x0000000000067941 */ /* 0x000fea0003800200 */
.L_x_34:
[----:B------:R-:W0:Y:S01]  /*1fd0*/  LDC.64 R20, c[0x0][0x3b0] ;  /* 0x0000ec00ff147b82 */ /* 0x000e220000000a00 */
[----:B------:R-:W-:Y:S01]  /*1fe0*/  IMAD.IADD R19, R28, 0x1, R9 ;  /* 0x000000011c137824 */ /* 0x000fe200078e0209 */
[----:B------:R-:W-:Y:S01]  /*1ff0*/  R2UR UR4, R68 ;  /* 0x00000000440472ca */ /* 0x000fe200000e0000 */
[----:B------:R-:W-:Y:S01]  /*2000*/  DMUL R22, RZ, R2 ;  /* 0x00000002ff167228 */ /* 0x000fe20000000000 */
[C---:B------:R-:W-:Y:S01]  /*2010*/  R2UR UR5, R69.reuse ;  /* 0x00000000450572ca */ /* 0x040fe200000e0000 */
[----:B------:R-:W-:Y:S01]  /*2020*/  IMAD R33, R0, R19, R15 ;  /* 0x0000001300217224 */ /* 0x000fe200078e020f */
[----:B------:R-:W-:Y:S02]  /*2030*/  R2UR UR6, R68 ;  /* 0x00000000440672ca */ /* 0x000fe400000e0000 */
[----:B------:R-:W-:Y:S01]  /*2040*/  R2UR UR7, R69 ;  /* 0x00000000450772ca */ /* 0x000fe200000e0000 */
[----:B------:R-:W-:Y:S01]  /*2050*/  IMAD.WIDE.U32 R24, R33, 0x8, R4 ;  /* 0x0000000821187825 */ /* 0x000fe200078e0004 */
[----:B------:R-:W1:Y:S07]  /*2060*/  LDC.64 R28, c[0x0][0x388] ;  /* 0x0000e200ff1c7b82 */ /* 0x000e6e0000000a00 */
        /* <DEDUP_REMOVED lines=30> */
.L_x_37:
[----:B------:R-:W-:Y:S05]  /*2250*/  BSYNC.RECONVERGENT B6 ;  /* 0x0000000000067941 */ /* 0x000fea0003800200 */
.L_x_36:
[----:B------:R-:W0:Y:S01]  /*2260*/  LDC.64 R20, c[0x0][0x3a8] ;  /* 0x0000ea00ff147b82 */ /* 0x000e220000000a00 */
[----:B------:R-:W-:Y:S01]  /*2270*/  DFMA R2, RZ, R2, R22 ;  /* 0x00000002ff02722b */ /* 0x000fe20000000016 */
[----:B------:R-:W-:Y:S01]  /*2280*/  R2UR UR4, R68 ;  /* 0x00000000440472ca */ /* 0x000fe200000e0000 */
[----:B------:R-:W-:Y:S01]  /*2290*/  IMAD.IADD R19, R18, 0x1, R19 ;  /* 0x0000000112137824 */ /* 0x000fe200078e0213 */
[C---:B------:R-:W-:Y:S02]  /*22a0*/  R2UR UR5, R69.reuse ;  /* 0x00000000450572ca */ /* 0x040fe400000e0000 */
[C---:B------:R-:W-:Y:S02]  /*22b0*/  R2UR UR6, R68.reuse ;  /* 0x00000000440672ca */ /* 0x040fe400000e0000 */
[----:B------:R-:W-:Y:S01]  /*22c0*/  R2UR UR7, R69 ;  /* 0x00000000450772ca */ /* 0x000fe200000e0000 */
[----:B---3--:R-:W-:Y:S01]  /*22d0*/  DMUL R2, R6, R2 ;  /* 0x0000000206027228 */ /* 0x008fe20000000000 */
[----:B------:R-:W-:-:S02]  /*22e0*/  R2UR UR8, R68 ;  /* 0x00000000440872ca */ /* 0x000fc400000e0000 */
[----:B------:R-:W-:-:S05]  /*22f0*/  R2UR UR9, R69 ;  /* 0x00000000450972ca */ /* 0x000fca00000e0000 */
[----:B------:R1:W-:Y:S04]  /*2300*/  ST.E.64 desc[UR4][R24.64], R2 ;  /* 0x0000000218007985 */ /* 0x0003e8000c101b04 */
[----:B------:R2:W3:Y:S01]  /*2310*/  LDG.E R23, desc[UR6][R12.64] ;  /* 0x000000060c177981 */ /* 0x0004e2000c1e1900 */
[----:B0-----:R-:W-:Y:S02]  /*2320*/  IMAD.WIDE R18, R19, 0x4, R20 ;  /* 0x0000000413127825 */ /* 0x001fe400078e0214 */
[----:B------:R-:W0:Y:S04]  /*2330*/  LDC.64 R20, c[0x0][0x390] ;  /* 0x0000e400ff147b82 */ /* 0x000e280000000a00 */
[----:B------:R-:W4:Y:S01]  /*2340*/  LDG.E R19, desc[UR8][R18.64] ;  /* 0x0000000812137981 */ /* 0x000f22000c1e1900 */
[----:B------:R-:W-:-:S03]  /*2350*/  IMAD.IADD R27, R8, 0x1, R33 ;  /* 0x00000001081b7824 */ /* 0x000fc600078e0221 */
[----:B--2---:R-:W2:Y:S01]  /*2360*/  LDC.64 R12, c[0x0][0x398] ;  /* 0x0000e600ff0c7b82 */ /* 0x004ea20000000a00 */
[----:B0-----:R-:W-:-:S05]  /*2370*/  IMAD.WIDE.U32 R20, R27, 0x8, R20 ;  /* 0x000000081b147825 */ /* 0x001fca00078e0014 */
[----:B---3--:R0:W-:Y:S04]  /*2380*/  STG.E desc[UR4][R20.64], R23 ;  /* 0x0000001714007986 */ /* 0x0081e8000c101904 */
[----:B----4-:R0:W-:Y:S04]  /*2390*/  STG.E desc[UR6][R20.64+0x4], R19 ;  /* 0x0000041314007986 */ /* 0x0101e8000c101906 */
[----:B-1----:R-:W3:Y:S01]  /*23a0*/  LD.E.64 R2, desc[UR8][R24.64] ;  /* 0x0000000818027980 */ /* 0x002ee2000c101b00 */
[----:B--2---:R-:W-:-:S05]  /*23b0*/  IMAD.WIDE.U32 R12, R27, 0x8, R12 ;  /* 0x000000081b0c7825 */ /* 0x004fca00078e000c */
[----:B---3--:R0:W-:Y:S02]  /*23c0*/  STG.E.64 desc[UR4][R12.64], R2 ;  /* 0x000000020c007986 */ /* 0x0081e4000c101b04 */
.L_x_16:
[----:B------:R-:W-:Y:S05]  /*23d0*/  BSYNC.RECONVERGENT B2 ;  /* 0x0000000000027941 */ /* 0x000fea0003800200 */
.L_x_7:
[----:B0-----:R-:W0:Y:S02]  /*23e0*/  LDC R2, c[0x0][0x3a0] ;  /* 0x0000e800ff027b82 */ /* 0x001e240000000800 */
[C---:B0-----:R-:W-:Y:S01]  /*23f0*/  ISETP.NE.AND P0, PT, R9.reuse, R2, PT ;  /* 0x000000020900720c */ /* 0x041fe20003f05270 */
[----:B------:R-:W-:-:S12]  /*2400*/  VIADD R9, R9, 0x1 ;  /* 0x0000000109097836 */ /* 0x000fd80000000000 */
[----:B------:R-:W-:Y:S05]  /*2410*/  @P0 BRA `(.L_x_38) ;  /* 0xffffffdc00e40947 */ /* 0x000fea000383ffff */
[----:B------:R-:W-:Y:S05]  /*2420*/  BSYNC.RECONVERGENT B3 ;  /* 0x0000000000037941 */ /* 0x000fea0003800200 */
.L_x_6:
[C---:B------:R-:W-:Y:S01]  /*2430*/  ISETP.NE.AND P0, PT, R14.reuse, R2, PT ;  /* 0x000000020e00720c */ /* 0x040fe20003f05270 */
[----:B------:R-:W-:-:S12]  /*2440*/  VIADD R14, R14, 0x1 ;  /* 0x000000010e0e7836 */ /* 0x000fd80000000000 */
[----:B------:R-:W-:Y:S05]  /*2450*/  @P0 BRA `(.L_x_39) ;  /* 0xffffffdc00b80947 */ /* 0x000fea000383ffff */
[----:B------:R-:W-:Y:S05]  /*2460*/  BSYNC.RECONVERGENT B4 ;  /* 0x0000000000047941 */ /* 0x000fea0003800200 */
.L_x_5:
[C---:B------:R-:W-:Y:S01]  /*2470*/  ISETP.NE.AND P0, PT, R17.reuse, R2, PT ;  /* 0x000000021100720c */ /* 0x040fe20003f05270 */
[----:B------:R-:W-:-:S12]  /*2480*/  VIADD R17, R17, 0x1 ;  /* 0x0000000111117836 */ /* 0x000fd80000000000 */
[----:B------:R-:W-:Y:S05]  /*2490*/  @P0 BRA `(.L_x_40) ;  /* 0xffffffdc00a00947 */ /* 0x000fea000383ffff */
[----:B------:R-:W-:Y:S05]  /*24a0*/  BSYNC.RECONVERGENT B5 ;  /* 0x0000000000057941 */ /* 0x000fea0003800200 */
.L_x_4:
[----:B------:R-:W-:Y:S05]  /*24b0*/  BRA `(.L_x_2) ;  /* 0x0000003000a47947 */ /* 0x000fea0003800000 */
.L_x_3:
[----:B------:R-:W0:Y:S01]  /*24c0*/  LDC.64 R10, c[0x0][0x3a8] ;  /* 0x0000ea00ff0a7b82 */ /* 0x000e220000000a00 */
[----:B------:R-:W-:Y:S01]  /*24d0*/  LOP3.LUT R9, R17, 0xfffffffe, RZ, 0xc0, !PT ;  /* 0xfffffffe11097812 */ /* 0x000fe200078ec0ff */
[----:B------:R-:W-:Y:S01]  /*24e0*/  IMAD.MOV R26, RZ, RZ, -R28 ;  /* 0x000000ffff1a7224 */ /* 0x000fe200078e0a1c */
[C---:B------:R-:W-:Y:S02]  /*24f0*/  LOP3.LUT R70, R28.reuse, 0x1, RZ, 0xc0, !PT ;  /* 0x000000011c467812 */ /* 0x040fe400078ec0ff */
[C---:B------:R-:W-:Y:S01]  /*2500*/  LEA R17, R28.reuse, 0xfffffffe, 0x1 ;  /* 0xfffffffe1c117811 */ /* 0x040fe200078e08ff */
[----:B------:R-:W-:Y:S01]  /*2510*/  VIADD R28, R28, 0xffffffff ;  /* 0xffffffff1c1c7836 */ /* 0x000fe20000000000 */
[----:B------:R-:W-:Y:S01]  /*2520*/  MOV R27, RZ ;  /* 0x000000ff001b7202 */ /* 0x000fe20000000f00 */
[----:B------:R-:W-:Y:S01]  /*2530*/  IMAD.MOV R29, RZ, RZ, -R9 ;  /* 0x000000ffff1d7224 */ /* 0x000fe200078e0a09 */
[----:B0-----:R-:W-:-:S05]  /*2540*/  IADD3 R10, P0, PT, R10, 0x4, RZ ;  /* 0x000000040a0a7810 */ /* 0x001fca0007f1e0ff */
[----:B------:R-:W-:-:S08]  /*2550*/  IMAD.X R11, RZ, RZ, R11, P0 ;  /* 0x000000ffff0b7224 */ /* 0x000fd000000e060b */
.L_x_76:
[----:B------:R-:W-:Y:S01]  /*2560*/  BSSY.RECONVERGENT B4, `(.L_x_41) ;  /* 0x000031b000047945 */ /* 0x000fe20003800200 */
[----:B------:R-:W-:Y:S01]  /*2570*/  SHF.R.S32.HI R30, RZ, 0x1f, R27 ;  /* 0x0000001fff1e7819 */ /* 0x000fe2000001141b */
[----:B------:R-:W-:-:S07]  /*2580*/  IMAD.MOV.U32 R31, RZ, RZ, RZ ;  /* 0x000000ffff1f7224 */ /* 0x000fce00078e00ff */
.L_x_75:
[----:B------:R-:W0:Y:S01]  /*2590*/  LDCU.64 UR4, c[0x0][0x3b8] ;  /* 0x00007700ff0477ac */ /* 0x000e220008000a00 */
[----:B------:R-:W1:Y:S01]  /*25a0*/  LDC.64 R20, c[0x0][0x3b8] ;  /* 0x0000ee00ff147b82 */ /* 0x000e620000000a00 */
[C---:B------:R-:W-:Y:S01]  /*25b0*/  IMAD R2, R31.reuse, R28, RZ ;  /* 0x0000001c1f027224 */ /* 0x040fe200078e02ff */
[----:B------:R-:W-:Y:S01]  /*25c0*/  BSSY.RECONVERGENT B3, `(.L_x_42) ;  /* 0x0000311000037945 */ /* 0x000fe20003800200 */
[--C-:B------:R-:W-:Y:S02]  /*25d0*/  IMAD.IADD R33, R31, 0x1, R27.reuse ;  /* 0x000000011f217824 */ /* 0x100fe400078e021b */
[C---:B------:R-:W-:Y:S01]  /*25e0*/  IMAD.IADD R18, R2.reuse, 0x1, -R28 ;  /* 0x0000000102127824 */ /* 0x040fe200078e0a1c */
[CC--:B------:R-:W-:Y:S01]  /*25f0*/  IADD3 R3, P0, PT, R2.reuse, R27.reuse, RZ ;  /* 0x0000001b02037210 */ /* 0x0c0fe20007f1e0ff */
[----:B------:R-:W-:Y:S01]  /*2600*/  IMAD.MOV.U32 R35, RZ, RZ, RZ ;  /* 0x000000ffff237224 */ /* 0x000fe200078e00ff */
[----:B------:R-:W2:Y:S02]  /*2610*/  LDC.64 R22, c[0x0][0x3b0] ;  /* 0x0000ec00ff167b82 */ /* 0x000ea40000000a00 */
[C---:B------:R-:W-:Y:S01]  /*2620*/  LEA.HI.X.SX32 R14, R2.reuse, R30, 0x1, P0 ;  /* 0x0000001e020e7211 */ /* 0x040fe200000f0eff */
[----:B------:R-:W-:Y:S01]  /*2630*/  IMAD.IADD R2, R2, 0x1, R27 ;  /* 0x0000000102027824 */ /* 0x000fe200078e021b */
[----:B------:R-:W-:-:S03]  /*2640*/  IADD3 R15, P1, PT, R18, R27, RZ ;  /* 0x0000001b120f7210 */ /* 0x000fc60007f3e0ff */
[----:B------:R-:W-:Y:S01]  /*2650*/  IMAD.IADD R25, R2, 0x1, R31 ;  /* 0x0000000102197824 */ /* 0x000fe200078e021f */
[----:B------:R-:W-:Y:S02]  /*2660*/  LEA.HI.X.SX32 R24, R18, R30, 0x1, P1 ;  /* 0x0000001e12187211 */ /* 0x000fe400008f0eff */
[----:B0-----:R-:W-:-:S04]  /*2670*/  LEA R12, P0, R3, UR4, 0x3 ;  /* 0x00000004030c7c11 */ /* 0x001fc8000f8018ff */
[----:B------:R-:W-:Y:S01]  /*2680*/  LEA.HI.X R13, R3, UR5, R14, 0x3, P0 ;  /* 0x00000005030d7c11 */ /* 0x000fe200080f1c0e */
[----:B------:R-:W-:Y:S01]  /*2690*/  IMAD.IADD R3, R18, 0x1, R27 ;  /* 0x0000000112037824 */ /* 0x000fe200078e021b */
[----:B------:R-:W-:Y:S01]  /*26a0*/  ISETP.NE.AND P0, PT, R31, RZ, PT ;  /* 0x000000ff1f00720c */ /* 0x000fe20003f05270 */
[--C-:B-1----:R-:W-:Y:S01]  /*26b0*/  IMAD.WIDE R18, R2, 0x8, R20.reuse ;  /* 0x0000000802127825 */ /* 0x102fe200078e0214 */
[----:B------:R-:W-:Y:S02]  /*26c0*/  LEA R14, P1, R15, UR4, 0x3 ;  /* 0x000000040f0e7c11 */ /* 0x000fe4000f8218ff */
[----:B------:R-:W-:Y:S01]  /*26d0*/  ISETP.NE.AND P0, PT, R27, RZ, P0 ;  /* 0x000000ff1b00720c */ /* 0x000fe20000705270 */
[----:B------:R-:W-:Y:S01]  /*26e0*/  IMAD.WIDE R20, R3, 0x8, R20 ;  /* 0x0000000803147825 */ /* 0x000fe200078e0214 */
[----:B------:R-:W-:-:S03]  /*26f0*/  LEA.HI.X R15, R15, UR5, R24, 0x3, P1 ;  /* 0x000000050f0f7c11 */ /* 0x000fc600088f1c18 */
[----:B--2---:R-:W-:-:S08]  /*2700*/  IMAD.WIDE.U32 R22, R25, 0x8, R22 ;  /* 0x0000000819167825 */ /* 0x004fd000078e0016 */
.L_x_74:
[----:B------:R-:W0:Y:S01]  /*2710*/  LDC.64 R24, c[0x0][0x3a8] ;  /* 0x0000ea00ff187b82 */ /* 0x000e220000000a00 */
[----:B------:R-:W-:Y:S01]  /*2720*/  ISETP.NE.AND P1, PT, R35, RZ, PT ;  /* 0x000000ff2300720c */ /* 0x000fe20003f25270 */
[----:B------:R-:W-:Y:S01]  /*2730*/  IMAD R32, R16, R35, RZ ;  /* 0x0000002310207224 */ /* 0x000fe200078e02ff */
[----:B------:R-:W-:Y:S03]  /*2740*/  BSSY.RECONVERGENT B2, `(.L_x_43) ;  /* 0x00002f4000027945 */ /* 0x000fe60003800200 */
[----:B------:R-:W-:-:S04]  /*2750*/  IMAD.IADD R3, R33, 0x1, R32 ;  /* 0x0000000121037824 */ /* 0x000fc800078e0220 */
[----:B0-----:R-:W-:-:S04]  /*2760*/  IMAD.WIDE R24, R3, 0x4, R24 ;  /* 0x0000000403187825 */ /* 0x001fc800078e0218 */
[----:B------:R-:W-:Y:S05]  /*2770*/  @!P1 BRA `(.L_x_44) ;  /* 0x00000018002c9947 */ /* 0x000fea0003800000 */
[----:B------:R-:W0:Y:S01]  /*2780*/  LDCU UR4, c[0x0][0x3a0] ;  /* 0x00007400ff0477ac */ /* 0x000e220008000800 */
[----:B------:R-:W-:Y:S01]  /*2790*/  IADD3 R37, PT, PT, R31, R8, R27 ;  /* 0x000000081f257210 */ /* 0x000fe20007ffe01b */
[-C--:B------:R-:W-:Y:S01]  /*27a0*/  IMAD R2, R0, R35.reuse, R0 ;  /* 0x0000002300027224 */ /* 0x080fe200078e0200 */
[----:B------:R-:W-:Y:S01]  /*27b0*/  BSSY.RECONVERGENT B5, `(.L_x_45) ;  /* 0x000010f000057945 */ /* 0x000fe20003800200 */
[-C--:B------:R-:W-:Y:S01]  /*27c0*/  IMAD R41, R16, R35.reuse, R35 ;  /* 0x0000002310297224 */ /* 0x080fe200078e0223 */
[----:B------:R-:W-:Y:S01]  /*27d0*/  MOV R42, R35 ;  /* 0x00000023002a7202 */ /* 0x000fe20000000f00 */
[----:B------:R-:W-:Y:S02]  /*27e0*/  IMAD.IADD R47, R2, 0x1, R37 ;  /* 0x00000001022f7824 */ /* 0x000fe400078e0225 */
[----:B------:R-:W-:Y:S02]  /*27f0*/  VIADD R36, R35, 0x1 ;  /* 0x0000000123247836 */ /* 0x000fe40000000000 */
[----:B------:R-:W-:-:S02]  /*2800*/  IMAD.IADD R34, R9, 0x1, R35 ;  /* 0x0000000109227824 */ /* 0x000fc400078e0223 */
[CC--:B------:R-:W-:Y:S02]  /*2810*/  IMAD R39, R0.reuse, R35.reuse, R33 ;  /* 0x0000002300277224 */ /* 0x0c0fe400078e0221 */
[----:B------:R-:W-:Y:S02]  /*2820*/  IMAD.MOV.U32 R38, RZ, RZ, RZ ;  /* 0x000000ffff267224 */ /* 0x000fe400078e00ff */
[----:B------:R-:W-:Y:S02]  /*2830*/  IMAD.MOV.U32 R40, RZ, RZ, R26 ;  /* 0x000000ffff287224 */ /* 0x000fe400078e001a */
[----:B------:R-:W-:Y:S02]  /*2840*/  IMAD.MOV.U32 R43, RZ, RZ, R29 ;  /* 0x000000ffff2b7224 */ /* 0x000fe400078e001d */
[----:B------:R-:W-:Y:S02]  /*2850*/  IMAD.IADD R45, R33, 0x1, R2 ;  /* 0x00000001212d7824 */ /* 0x000fe400078e0202 */
[----:B------:R-:W-:-:S02]  /*2860*/  IMAD R37, R0, R35, R37 ;  /* 0x0000002300257224 */ /* 0x000fc400078e0225 */
[C---:B0-----:R-:W-:Y:S02]  /*2870*/  VIADD R44, R35.reuse, UR4 ;  /* 0x00000004232c7c36 */ /* 0x041fe40008000000 */
[----:B------:R-:W-:Y:S02]  /*2880*/  VIADD R46, R35, -UR4 ;  /* 0x80000004232e7c36 */ /* 0x000fe40008000000 */
[----:B------:R-:W-:-:S07]  /*2890*/  VIADD R32, R41, 0xfffffffe ;  /* 0xfffffffe29207836 */ /* 0x000fce0000000000 */
.L_x_54:
[C---:B------:R-:W-:Y:S01]  /*28a0*/  R2UR UR4, R68.reuse ;  /* 0x00000000440472ca */ /* 0x040fe200000e0000 */
[----:B------:R-:W0:Y:S01]  /*28b0*/  LDC.64 R58, c[0x0][0x380] ;  /* 0x0000e000ff3a7b82 */ /* 0x000e220000000a00 */
[----:B------:R-:W-:Y:S02]  /*28c0*/  R2UR UR5, R69 ;  /* 0x00000000450572ca */ /* 0x000fe400000e0000 */
[----:B------:R-:W-:Y:S02]  /*28d0*/  ISETP.NE.AND P2, PT, R27, RZ, PT ;  /* 0x000000ff1b00720c */ /* 0x000fe40003f45270 */
[----:B------:R-:W-:Y:S01]  /*28e0*/  ISETP.NE.AND P3, PT, R31, RZ, PT ;  /* 0x000000ff1f00720c */ /* 0x000fe20003f65270 */
[----:B--2---:R-:W-:Y:S02]  /*28f0*/  IMAD.MOV.U32 R54, RZ, RZ, 0x1 ;  /* 0x00000001ff367424 */ /* 0x004fe400078e00ff */
[----:B------:R-:W1:Y:S06]  /*2900*/  LDC.64 R56, c[0x0][0x388] ;  /* 0x0000e200ff387b82 */ /* 0x000e6c0000000a00 */
[----:B------:R-:W1:Y:S02]  /*2910*/  LDG.E.64 R2, desc[UR4][R22.64] ;  /* 0x0000000416027981 */ /* 0x000e64000c1e1b00 */
[----:B------:R-:W-:-:S02]  /*2920*/  @P2 R2UR UR6, R68 ;  /* 0x00000000440622ca */ /* 0x000fc400000e0000 */
[C---:B------:R-:W-:Y:S01]  /*2930*/  @P2 R2UR UR7, R69.reuse ;  /* 0x00000000450722ca */ /* 0x040fe200000e0000 */
[----:B------:R-:W2:Y:S01]  /*2940*/  LDG.E.64 R64, desc[UR4][R18.64] ;  /* 0x0000000412407981 */ /* 0x000ea2000c1e1b00 */
[C---:B------:R-:W-:Y:S02]  /*2950*/  @P3 R2UR UR8, R68.reuse ;  /* 0x00000000440832ca */ /* 0x040fe400000e0000 */
[----:B------:R-:W-:Y:S02]  /*2960*/  @P3 R2UR UR9, R69 ;  /* 0x00000000450932ca */ /* 0x000fe400000e0000 */
[----:B------:R-:W-:-:S07]  /*2970*/  @P0 R2UR UR4, R68 ;  /* 0x00000000440402ca */ /* 0x000fce00000e0000 */
[----:B------:R-:W2:Y:S01]  /*2980*/  @P2 LDG.E.64 R48, desc[UR6][R12.64+-0x8] ;  /* 0xfffff8060c302981 */ /* 0x000ea2000c1e1b00 */
[----:B------:R-:W-:-:S03]  /*2990*/  @P0 R2UR UR5, R69 ;  /* 0x00000000450502ca */ /* 0x000fc600000e0000 */
[----:B------:R-:W4:Y:S10]  /*29a0*/  @P3 LDG.E.64 R50, desc[UR8][R20.64] ;  /* 0x0000000814323981 */ /* 0x000f34000c1e1b00 */
[----:B------:R-:W5:Y:S01]  /*29b0*/  @P0 LDG.E.64 R52, desc[UR4][R14.64+-0x8] ;  /* 0xfffff8040e340981 */ /* 0x000f62000c1e1b00 */
[----:B------:R-:W3:Y:S02]  /*29c0*/  LDCU UR4, c[0x0][0x384] ;  /* 0x00007080ff0477ac */ /* 0x000ee40008000800 */
[----:B---3--:R-:W0:Y:S02]  /*29d0*/  MUFU.RCP64H R55, UR4 ;  /* 0x0000000400377d08 */ /* 0x008e240008001800 */
[----:B0-----:R-:W-:-:S08]  /*29e0*/  DFMA R60, R54, -R58, 1 ;  /* 0x3ff00000363c742b */ /* 0x001fd0000000083a */
[----:B------:R-:W-:-:S08]  /*29f0*/  DFMA R60, R60, R60, R60 ;  /* 0x0000003c3c3c722b */ /* 0x000fd0000000003c */
[----:B------:R-:W-:-:S08]  /*2a00*/  DFMA R60, R54, R60, R54 ;  /* 0x0000003c363c722b */ /* 0x000fd00000000036 */
[----:B------:R-:W-:-:S08]  /*2a10*/  DFMA R54, R60, -R58, 1 ;  /* 0x3ff000003c36742b */ /* 0x000fd0000000083a */
[----:B------:R-:W-:Y:S01]  /*2a20*/  DFMA R60, R60, R54, R60 ;  /* 0x000000363c3c722b */ /* 0x000fe2000000003c */
[----:B------:R-:W-:Y:S01]  /*2a30*/  BSSY.RECONVERGENT B6, `(.L_x_46) ;  /* 0x0000013000067945 */ /* 0x000fe20003800200 */
[----:B-1----:R-:W-:-:S08]  /*2a40*/  DMUL R56, R2, R56 ;  /* 0x0000003802387228 */ /* 0x002fd00000000000 */
[----:B------:R-:W-:-:S08]  /*2a50*/  DMUL R2, R60, R56 ;  /* 0x000000383c027228 */ /* 0x000fd00000000000 */
[----:B------:R-:W-:-:S08]  /*2a60*/  DFMA R54, R2, -R58, R56 ;  /* 0x8000003a0236722b */ /* 0x000fd00000000038 */
[----:B------:R-:W-:Y:S02]  /*2a70*/  DFMA R2, R60, R54, R2 ;  /* 0x000000363c02722b */ /* 0x000fe40000000002 */
[----:B--2---:R-:W-:Y:S01]  /*2a80*/  @P2 DADD R64, R64, -R48 ;  /* 0x0000000040402229 */ /* 0x004fe20000000830 */
[----:B------:R-:W-:-:S07]  /*2a90*/  FSETP.GEU.AND P4, PT, |R57|, 6.5827683646048100446e-37, PT ;  /* 0x036000003900780b */ /* 0x000fce0003f8e200 */
[----:B------:R-:W-:-:S05]  /*2aa0*/  FFMA R48, RZ, UR4, R3 ;  /* 0x00000004ff307c23 */ /* 0x000fca0008000003 */
[----:B------:R-:W-:Y:S01]  /*2ab0*/  FSETP.GT.AND P1, PT, |R48|, 1.469367938527859385e-39, PT ;  /* 0x001000003000780b */ /* 0x000fe20003f24200 */
[----:B----4-:R-:W-:-:S08]  /*2ac0*/  @P3 DADD R64, R64, -R50 ;  /* 0x0000000040403229 */ /* 0x010fd00000000832 */
[----:B-----5:R-:W-:-:S04]  /*2ad0*/  @P0 DADD R64, R64, R52 ;  /* 0x0000000040400229 */ /* 0x020fc80000000034 */
[----:B------:R-:W-:Y:S07]  /*2ae0*/  @P1 BRA P4, `(.L_x_47) ;  /* 0x00000000001c1947 */ /* 0x000fee0002000000 */
[----:B------:R-:W0:Y:S01]  /*2af0*/  LDCU.64 UR4, c[0x0][0x380] ;  /* 0x00007000ff0477ac */ /* 0x000e220008000a00 */
[----:B------:R-:W-:Y:S01]  /*2b00*/  MOV R75, 0x2b40 ;  /* 0x00002b40004b7802 */ /* 0x000fe20000000f00 */
[----:B0-----:R-:W-:Y:S02]  /*2b10*/  IMAD.U32 R2, RZ, RZ, UR4 ;  /* 0x00000004ff027e24 */ /* 0x001fe4000f8e00ff */
[----:B------:R-:W-:-:S07]  /*2b20*/  IMAD.U32 R3, RZ, RZ, UR5 ;  /* 0x00000005ff037e24 */ /* 0x000fce000f8e00ff */
[----:B------:R-:W-:Y:S05]  /*2b30*/  CALL.REL.NOINC `($__internal_0_$__cuda_sm20_div_rn_f64_full) ;  /* 0x0000002c001c7944 */ /* 0x000fea0003c00000 */
[----:B------:R-:W-:Y:S02]  /*2b40*/  IMAD.MOV.U32 R2, RZ, RZ, R60 ;  /* 0x000000ffff027224 */ /* 0x000fe400078e003c */
[----:B------:R-:W-:-:S07]  /*2b50*/  IMAD.MOV.U32 R3, RZ, RZ, R61 ;  /* 0x000000ffff037224 */ /* 0x000fce00078e003d */
.L_x_47:
[----:B------:R-:W-:Y:S05]  /*2b60*/  BSYNC.RECONVERGENT B6 ;  /* 0x0000000000067941 */ /* 0x000fea0003800200 */
.L_x_46:
[----:B------:R-:W0:Y:S01]  /*2b70*/  LDC.64 R48, c[0x0][0x3b0] ;  /* 0x0000ec00ff307b82 */ /* 0x000e220000000a00 */
[C---:B------:R-:W-:Y:S01]  /*2b80*/  R2UR UR4, R68.reuse ;  /* 0x00000000440472ca */ /* 0x040fe200000e0000 */
[----:B------:R-:W-:Y:S01]  /*2b90*/  DMUL R64, R2, R64 ;  /* 0x0000004002407228 */ /* 0x000fe20000000000 */
[----:B------:R-:W-:Y:S01]  /*2ba0*/  R2UR UR5, R69 ;  /* 0x00000000450572ca */ /* 0x000fe200000e0000 */
[----:B------:R-:W-:Y:S01]  /*2bb0*/  IMAD.WIDE.U32 R52, R39, 0x8, R4 ;  /* 0x0000000827347825 */ /* 0x000fe200078e0004 */
[----:B------:R-:W-:Y:S02]  /*2bc0*/  R2UR UR6, R68 ;  /* 0x00000000440672ca */ /* 0x000fe400000e0000 */
[----:B------:R-:W-:Y:S01]  /*2bd0*/  R2UR UR7, R69 ;  /* 0x00000000450772ca */ /* 0x000fe200000e0000 */
[----:B------:R-:W1:Y:S01]  /*2be0*/  LDC.64 R56, c[0x0][0x3b8] ;  /* 0x0000ee00ff387b82 */ /* 0x000e620000000a00 */
[----:B------:R-:W-:-:S07]  /*2bf0*/  ISETP.NE.AND P1, PT, R38, RZ, PT ;  /* 0x000000ff2600720c */ /* 0x000fce0003f25270 */
[----:B------:R2:W-:Y:S01]  /*2c00*/  ST.E.64 desc[UR4][R52.64], R64 ;  /* 0x0000004034007985 */ /* 0x0005e2000c101b04 */
[----:B------:R-:W3:Y:S01]  /*2c10*/  LDC.64 R72, c[0x0][0x388] ;  /* 0x0000e200ff487b82 */ /* 0x000ee20000000a00 */
[----:B0-----:R-:W-:-:S07]  /*2c20*/  IMAD.WIDE.U32 R2, R42, 0x8, R48 ;  /* 0x000000082a027825 */ /* 0x001fce00078e0030 */
[----:B------:R-:W0:Y:S01]  /*2c30*/  @P1 LDC.64 R66, c[0x0][0x3b8] ;  /* 0x0000ee00ff421b82 */ /* 0x000e220000000a00 */
[----:B------:R4:W5:Y:S01]  /*2c40*/  LDG.E.64 R60, desc[UR6][R2.64] ;  /* 0x00000006023c7981 */ /* 0x000962000c1e1b00 */
[----:B------:R-:W-:Y:S01]  /*2c50*/  VIADD R49, R36, 0xffffffff ;  /* 0xffffffff24317836 */ /* 0x000fe20000000000 */
[----:B------:R-:W-:Y:S01]  /*2c60*/  @P1 R2UR UR8, R68 ;  /* 0x00000000440812ca */ /* 0x000fe200000e0000 */
[----:B------:R-:W-:Y:S01]  /*2c70*/  @P1 VIADD R58, R40, 0x1 ;  /* 0x00000001283a1836 */ /* 0x000fe20000000000 */
[----:B------:R-:W-:Y:S01]  /*2c80*/  @P1 R2UR UR9, R69 ;  /* 0x00000000450912ca */ /* 0x000fe200000e0000 */
[----:B-1----:R-:W-:Y:S01]  /*2c90*/  IMAD.WIDE R48, R49, 0x8, R56 ;  /* 0x0000000831307825 */ /* 0x002fe200078e0238 */
[----:B------:R-:W-:-:S04]  /*2ca0*/  @P1 IADD3 R59, PT, PT, R46, 0x1, RZ ;  /* 0x000000012e3b1810 */ /* 0x000fc80007ffe0ff */
[----:B------:R-:W2:Y:S04]  /*2cb0*/  LDG.E.64 R50, desc[UR4][R48.64] ;  /* 0x0000000430327981 */ /* 0x000ea8000c1e1b00 */
[----:B------:R-:W2:Y:S01]  /*2cc0*/  LDG.E.64 R54, desc[UR6][R48.64+-0x8] ;  /* 0xfffff80630367981 */ /* 0x000ea2000c1e1b00 */
[----:B------:R-:W-:Y:S01]  /*2cd0*/  @P1 SHF.R.S32.HI R63, RZ, 0x1f, R35 ;  /* 0x0000001fff3f1819 */ /* 0x000fe20000011423 */
[----:B----4-:R-:W-:Y:S01]  /*2ce0*/  @P1 IMAD.WIDE R2, R59, 0x8, R56 ;  /* 0x000000083b021825 */ /* 0x010fe200078e0238 */
[----:B------:R-:W-:Y:S02]  /*2cf0*/  @P1 IADD3 R62, P4, PT, R58, R35, RZ ;  /* 0x000000233a3e1210 */ /* 0x000fe40007f9e0ff */
[----:B------:R-:W-:Y:S02]  /*2d00*/  @P1 R2UR UR4, R68 ;  /* 0x00000000440412ca */ /* 0x000fe400000e0000 */
[----:B------:R-:W-:Y:S01]  /*2d10*/  @P1 R2UR UR5, R69 ;  /* 0x00000000450512ca */ /* 0x000fe200000e0000 */
[----:B------:R1:W4:Y:S01]  /*2d20*/  @P1 LDG.E.64 R56, desc[UR8][R2.64] ;  /* 0x0000000802381981 */ /* 0x000322000c1e1b00 */
[----:B------:R-:W-:-:S02]  /*2d30*/  @P1 LEA.HI.X.SX32 R63, R58, R63, 0x1, P4 ;  /* 0x0000003f3a3f1211 */ /* 0x000fc400020f0eff */
[----:B0-----:R-:W-:-:S04]  /*2d40*/  @P1 LEA R58, P4, R62, R66, 0x3 ;  /* 0x000000423e3a1211 */ /* 0x001fc800078818ff */
[----:B------:R-:W-:Y:S01]  /*2d50*/  @P1 LEA.HI.X R59, R62, R67, R63, 0x3, P4 ;  /* 0x000000433e3b1211 */ /* 0x000fe200020f1c3f */
[----:B------:R-:W-:Y:S01]  /*2d60*/  IMAD.MOV.U32 R66, RZ, RZ, 0x1 ;  /* 0x00000001ff427424 */ /* 0x000fe200078e00ff */
[----:B------:R-:W5:Y:S04]  /*2d70*/  LDC.64 R62, c[0x0][0x380] ;  /* 0x0000e000ff3e7b82 */ /* 0x000f680000000a00 */
[----:B------:R-:W4:Y:S01]  /*2d80*/  @P1 LDG.E.64 R58, desc[UR4][R58.64+-0x8] ;  /* 0xfffff8043a3a1981 */ /* 0x000f22000c1e1b00 */
[----:B------:R-:W0:Y:S02]  /*2d90*/  LDCU UR4, c[0x0][0x38c] ;  /* 0x00007180ff0477ac */ /* 0x000e240008000800 */
[----:B0-----:R-:W3:Y:S02]  /*2da0*/  MUFU.RCP64H R67, UR4 ;  /* 0x0000000400437d08 */ /* 0x001ee40008001800 */
[----:B---3--:R-:W-:-:S08]  /*2db0*/  DFMA R74, R66, -R72, 1 ;  /* 0x3ff00000424a742b */ /* 0x008fd00000000848 */
[----:B------:R-:W-:-:S08]  /*2dc0*/  DFMA R74, R74, R74, R74 ;  /* 0x0000004a4a4a722b */ /* 0x000fd0000000004a */
[----:B------:R-:W-:-:S08]  /*2dd0*/  DFMA R74, R66, R74, R66 ;  /* 0x0000004a424a722b */ /* 0x000fd00000000042 */
[----:B-1----:R-:W-:-:S08]  /*2de0*/  DFMA R2, R74, -R72, 1 ;  /* 0x3ff000004a02742b */ /* 0x002fd00000000848 */
[----:B------:R-:W-:Y:S01]  /*2df0*/  DFMA R74, R74, R2, R74 ;  /* 0x000000024a4a722b */ /* 0x000fe2000000004a */
[----:B------:R-:W-:Y:S01]  /*2e00*/  BSSY.RECONVERGENT B6, `(.L_x_48) ;  /* 0x0000016000067945 */ /* 0x000fe20003800200 */
[----:B-----5:R-:W-:-:S08]  /*2e10*/  DMUL R62, R60, R62 ;  /* 0x0000003e3c3e7228 */ /* 0x020fd00000000000 */
[----:B------:R-:W-:-:S08]  /*2e20*/  DMUL R2, R74, R62 ;  /* 0x0000003e4a027228 */ /* 0x000fd00000000000 */
[----:B------:R-:W-:-:S08]  /*2e30*/  DFMA R60, R2, -R72, R62 ;  /* 0x80000048023c722b */ /* 0x000fd0000000003e */
[----:B------:R-:W-:Y:S02]  /*2e40*/  DFMA R2, R74, R60, R2 ;  /* 0x0000003c4a02722b */ /* 0x000fe40000000002 */
[----:B--2---:R-:W-:Y:S01]  /*2e50*/  DADD R66, R50, -R54 ;  /* 0x0000000032427229 */ /* 0x004fe20000000836 */
[----:B------:R-:W-:-:S07]  /*2e60*/  FSETP.GEU.AND P5, PT, |R63|, 6.5827683646048100446e-37, PT ;  /* 0x036000003f00780b */ /* 0x000fce0003fae200 */
[----:B------:R-:W-:-:S05]  /*2e70*/  FFMA R50, RZ, UR4, R3 ;  /* 0x00000004ff327c23 */ /* 0x000fca0008000003 */
[----:B------:R-:W-:Y:S01]  /*2e80*/  FSETP.GT.AND P4, PT, |R50|, 1.469367938527859385e-39, PT ;  /* 0x001000003200780b */ /* 0x000fe20003f84200 */
[----:B----4-:R-:W-:Y:S01]  /*2e90*/  @P1 DADD R66, R66, -R56 ;  /* 0x0000000042421229 */ /* 0x010fe20000000838 */
[----:B------:R-:W-:-:S07]  /*2ea0*/  IMAD.WIDE R50, R41, 0x4, R10 ;  /* 0x0000000429327825 */ /* 0x000fce00078e020a */
[----:B------:R-:W-:-:S04]  /*2eb0*/  @P1 DADD R66, R66, R58 ;  /* 0x0000000042421229 */ /* 0x000fc8000000003a */
[----:B------:R-:W-:Y:S07]  /*2ec0*/  @P4 BRA P5, `(.L_x_49) ;  /* 0x0000000000244947 */ /* 0x000fee0002800000 */
        /* <DEDUP_REMOVED lines=9> */
.L_x_49:
[----:B------:R-:W-:Y:S05]  /*2f60*/  BSYNC.RECONVERGENT B6 ;  /* 0x0000000000067941 */ /* 0x000fea0003800200 */
.L_x_48:
[----:B------:R-:W-:Y:S01]  /*2f70*/  DFMA R2, R2, R66, R64 ;  /* 0x000000420202722b */ /* 0x000fe20000000040 */
[C---:B------:R-:W-:Y:S01]  /*2f80*/  R2UR UR4, R68.reuse ;  /* 0x00000000440472ca */ /* 0x040fe200000e0000 */
[----:B------:R-:W0:Y:S01]  /*2f90*/  LDC.64 R54, c[0x0][0x390] ;  /* 0x0000e400ff367b82 */ /* 0x000e220000000a00 */
[C---:B------:R-:W-:Y:S02]  /*2fa0*/  R2UR UR5, R69.reuse ;  /* 0x00000000450572ca */ /* 0x040fe400000e0000 */
[C---:B------:R-:W-:Y:S02]  /*2fb0*/  R2UR UR6, R68.reuse ;  /* 0x00000000440672ca */ /* 0x040fe400000e0000 */
[C---:B------:R-:W-:Y:S01]  /*2fc0*/  R2UR UR7, R69.reuse ;  /* 0x00000000450772ca */ /* 0x040fe200000e0000 */
[----:B------:R-:W-:Y:S01]  /*2fd0*/  DMUL R2, R6, R2 ;  /* 0x0000000206027228 */ /* 0x000fe20000000000 */
[----:B------:R-:W-:Y:S02]  /*2fe0*/  R2UR UR8, R68 ;  /* 0x00000000440872ca */ /* 0x000fe400000e0000 */
[----:B------:R-:W-:-:S05]  /*2ff0*/  R2UR UR9, R69 ;  /* 0x00000000450972ca */ /* 0x000fca00000e0000 */
[----:B------:R1:W-:Y:S04]  /*3000*/  ST.E.64 desc[UR4][R52.64], R2 ;  /* 0x0000000234007985 */ /* 0x0003e8000c101b04 */
[----:B------:R-:W2:Y:S04]  /*3010*/  LDG.E R59, desc[UR6][R24.64] ;  /* 0x00000006183b7981 */ /* 0x000ea8000c1e1900 */
[----:B------:R-:W3:Y:S01]  /*3020*/  LDG.E R63, desc[UR8][R50.64+-0x4] ;  /* 0xfffffc08323f7981 */ /* 0x000ee2000c1e1900 */
[C---:B0-----:R-:W-:Y:S01]  /*3030*/  IMAD.WIDE.U32 R54, R37.reuse, 0x8, R54 ;  /* 0x0000000825367825 */ /* 0x041fe200078e0036 */
[----:B-1----:R-:W0:Y:S04]  /*3040*/  LDC.64 R2, c[0x0][0x398] ;  /* 0x0000e600ff027b82 */ /* 0x002e280000000a00 */
[----:B--2---:R-:W-:Y:S04]  /*3050*/  STG.E desc[UR4][R54.64], R59 ;  /* 0x0000003b36007986 */ /* 0x004fe8000c101904 */
[----:B---3--:R1:W-:Y:S04]  /*3060*/  STG.E desc[UR6][R54.64+0x4], R63 ;  /* 0x0000043f36007986 */ /* 0x0083e8000c101906 */
[----:B------:R-:W2:Y:S01]  /*3070*/  LD.E.64 R56, desc[UR8][R52.64] ;  /* 0x0000000834387980 */ /* 0x000ea2000c101b00 */
[----:B0-----:R-:W-:Y:S01]  /*3080*/  IMAD.WIDE.U32 R2, R37, 0x8, R2 ;  /* 0x0000000825027825 */ /* 0x001fe200078e0002 */
[----:B------:R-:W-:-:S02]  /*3090*/  @P3 R2UR UR8, R68 ;  /* 0x00000000440832ca */ /* 0x000fc400000e0000 */
[C---:B------:R-:W-:Y:S01]  /*30a0*/  @P3 R2UR UR9, R69.reuse ;  /* 0x00000000450932ca */ /* 0x040fe200000e0000 */
[----:B-1----:R-:W0:Y:S01]  /*30b0*/  LDC.64 R62, c[0x0][0x380] ;  /* 0x0000e000ff3e7b82 */ /* 0x002e220000000a00 */
[----:B--2---:R1:W-:Y:S04]  /*30c0*/  STG.E.64 desc[UR4][R2.64], R56 ;  /* 0x0000003802007986 */ /* 0x0043e8000c101b04 */
[----:B------:R-:W2:Y:S01]  /*30d0*/  LDG.E.64 R60, desc[UR6][R22.64] ;  /* 0x00000006163c7981 */ /* 0x000ea2000c1e1b00 */
[C---:B------:R-:W-:Y:S02]  /*30e0*/  @P2 R2UR UR6, R68.reuse ;  /* 0x00000000440622ca */ /* 0x040fe400000e0000 */
[----:B------:R-:W-:Y:S01]  /*30f0*/  @P2 R2UR UR7, R69 ;  /* 0x00000000450722ca */ /* 0x000fe200000e0000 */
[----:B------:R-:W3:Y:S01]  /*3100*/  LDG.E.64 R64, desc[UR4][R18.64] ;  /* 0x0000000412407981 */ /* 0x000ee2000c1e1b00 */
[----:B------:R-:W-:-:S02]  /*3110*/  @P0 R2UR UR4, R68 ;  /* 0x00000000440402ca */ /* 0x000fc400000e0000 */
[----:B------:R-:W-:Y:S01]  /*3120*/  @P0 R2UR UR5, R69 ;  /* 0x00000000450502ca */ /* 0x000fe200000e0000 */
[----:B------:R-:W4:Y:S08]  /*3130*/  @P3 LDG.E.64 R54, desc[UR8][R20.64] ;  /* 0x0000000814363981 */ /* 0x000f30000c1e1b00 */
[----:B------:R-:W3:Y:S04]  /*3140*/  @P2 LDG.E.64 R52, desc[UR6][R12.64+-0x8] ;  /* 0xfffff8060c342981 */ /* 0x000ee8000c1e1b00 */
[----:B------:R-:W5:Y:S01]  /*3150*/  @P0 LDG.E.64 R58, desc[UR4][R14.64+-0x8] ;  /* 0xfffff8040e3a0981 */ /* 0x000f62000c1e1b00 */
[----:B------:R-:W0:Y:S01]  /*3160*/  LDCU UR4, c[0x0][0x384] ;  /* 0x00007080ff0477ac */ /* 0x000e220008000800 */
[----:B-1----:R-:W-:Y:S01]  /*3170*/  IMAD.MOV.U32 R56, RZ, RZ, 0x1 ;  /* 0x00000001ff387424 */ /* 0x002fe200078e00ff */
[----:B0-----:R-:W0:Y:S05]  /*3180*/  MUFU.RCP64H R57, UR4 ;  /* 0x0000000400397d08 */ /* 0x001e2a0008001800 */
[----:B0-----:R-:W-:-:S08]  /*3190*/  DFMA R2, R56, -R62, 1 ;  /* 0x3ff000003802742b */ /* 0x001fd0000000083e */
[----:B------:R-:W-:Y:S02]  /*31a0*/  DFMA R66, R2, R2, R2 ;  /* 0x000000020242722b */ /* 0x000fe40000000002 */
[----:B------:R-:W2:Y:S06]  /*31b0*/  LDC.64 R2, c[0x0][0x388] ;  /* 0x0000e200ff027b82 */ /* 0x000eac0000000a00 */
[----:B------:R-:W-:-:S08]  /*31c0*/  DFMA R66, R56, R66, R56 ;  /* 0x000000423842722b */ /* 0x000fd00000000038 */
[----:B------:R-:W-:-:S08]  /*31d0*/  DFMA R56, R66, -R62, 1 ;  /* 0x3ff000004238742b */ /* 0x000fd0000000083e */
[----:B------:R-:W-:Y:S01]  /*31e0*/  DFMA R66, R66, R56, R66 ;  /* 0x000000384242722b */ /* 0x000fe20000000042 */
[----:B------:R-:W-:Y:S01]  /*31f0*/  BSSY.RECONVERGENT B6, `(.L_x_50) ;  /* 0x0000015000067945 */ /* 0x000fe20003800200 */
[----:B--2---:R-:W-:-:S08]  /*3200*/  DMUL R60, R60, R2 ;  /* 0x000000023c3c7228 */ /* 0x004fd00000000000 */
[----:B------:R-:W-:-:S08]  /*3210*/  DMUL R2, R66, R60 ;  /* 0x0000003c42027228 */ /* 0x000fd00000000000 */
[----:B------:R-:W-:-:S08]  /*3220*/  DFMA R56, R2, -R62, R60 ;  /* 0x8000003e0238722b */ /* 0x000fd0000000003c */
[----:B------:R-:W-:Y:S02]  /*3230*/  DFMA R2, R66, R56, R2 ;  /* 0x000000384202722b */ /* 0x000fe40000000002 */
[----:B---3--:R-:W-:Y:S01]  /*3240*/  @P2 DADD R64, R64, -R52 ;  /* 0x0000000040402229 */ /* 0x008fe20000000834 */
[----:B------:R-:W-:-:S07]  /*3250*/  FSETP.GEU.AND P2, PT, |R61|, 6.5827683646048100446e-37, PT ;  /* 0x036000003d00780b */ /* 0x000fce0003f4e200 */
[----:B------:R-:W-:-:S05]  /*3260*/  FFMA R52, RZ, UR4, R3 ;  /* 0x00000004ff347c23 */ /* 0x000fca0008000003 */
[----:B------:R-:W-:Y:S01]  /*3270*/  FSETP.GT.AND P1, PT, |R52|, 1.469367938527859385e-39, PT ;  /* 0x001000003400780b */ /* 0x000fe20003f24200 */
[----:B----4-:R-:W-:-:S08]  /*3280*/  @P3 DADD R64, R64, -R54 ;  /* 0x0000000040403229 */ /* 0x010fd00000000836 */
[----:B-----5:R-:W-:-:S04]  /*3290*/  @P0 DADD R64, R64, R58 ;  /* 0x0000000040400229 */ /* 0x020fc8000000003a */
        /* <DEDUP_REMOVED lines=8> */
[----:B------:R-:W-:Y:S01]  /*3320*/  MOV R2, R60 ;  /* 0x0000003c00027202 */ /* 0x000fe20000000f00 */
[----:B------:R-:W-:-:S07]  /*3330*/  IMAD.MOV.U32 R3, RZ, RZ, R61 ;  /* 0x000000ffff037224 */ /* 0x000fce00078e003d */
.L_x_51:
[----:B------:R-:W-:Y:S05]  /*3340*/  BSYNC.RECONVERGENT B6 ;  /* 0x0000000000067941 */ /* 0x000fea0003800200 */
.L_x_50:
[----:B------:R-:W0:Y:S01]  /*3350*/  LDC.64 R52, c[0x0][0x3b0] ;  /* 0x0000ec00ff347b82 */ /* 0x000e220000000a00 */
[C---:B------:R-:W-:Y:S01]  /*3360*/  R2UR UR4, R68.reuse ;  /* 0x00000000440472ca */ /* 0x040fe200000e0000 */
[----:B------:R-:W-:Y:S01]  /*3370*/  DMUL R66, R2, R64 ;  /* 0x0000004002427228 */ /* 0x000fe20000000000 */
[----:B------:R-:W-:Y:S01]  /*3380*/  R2UR UR5, R69 ;  /* 0x00000000450572ca */ /* 0x000fe200000e0000 */
[----:B------:R-:W-:Y:S01]  /*3390*/  IMAD.WIDE.U32 R64, R45, 0x8, R4 ;  /* 0x000000082d407825 */ /* 0x000fe200078e0004 */
[C---:B------:R-:W-:Y:S02]  /*33a0*/  R2UR UR6, R68.reuse ;  /* 0x00000000440672ca */ /* 0x040fe400000e0000 */
[----:B------:R-:W-:Y:S01]  /*33b0*/  R2UR UR7, R69 ;  /* 0x00000000450772ca */ /* 0x000fe200000e0000 */
[----:B------:R-:W1:Y:S08]  /*33c0*/  LDC.64 R72, c[0x0][0x388] ;  /* 0x0000e200ff487b82 */ /* 0x000e700000000a00 */
[----:B------:R2:W-:Y:S01]  /*33d0*/  ST.E.64 desc[UR4][R64.64], R66 ;  /* 0x0000004240007985 */ /* 0x0005e2000c101b04 */
[----:B------:R-:W-:-:S02]  /*33e0*/  R2UR UR8, R68 ;  /* 0x00000000440872ca */ /* 0x000fc400000e0000 */
[----:B------:R-:W-:Y:S01]  /*33f0*/  R2UR UR9, R69 ;  /* 0x00000000450972ca */ /* 0x000fe200000e0000 */
[----:B------:R-:W3:Y:S01]  /*3400*/  LDG.E.64 R60, desc[UR4][R48.64+-0x8] ;  /* 0xfffff804303c7981 */ /* 0x000ee2000c1e1b00 */
[----:B0-----:R-:W-:-:S06]  /*3410*/  IMAD.WIDE.U32 R2, R44, 0x8, R52 ;  /* 0x000000082c027825 */ /* 0x001fcc00078e0034 */
[----:B------:R-:W4:Y:S01]  /*3420*/  LDG.E.64 R2, desc[UR6][R2.64] ;  /* 0x0000000602027981 */ /* 0x000f22000c1e1b00 */
[----:B------:R-:W-:-:S04]  /*3430*/  IMAD.WIDE R52, R28, 0x8, R48 ;  /* 0x000000081c347825 */ /* 0x000fc800078e0230 */
[----:B------:R0:W5:Y:S04]  /*3440*/  LDG.E.64 R58, desc[UR8][R48.64] ;  /* 0x00000008303a7981 */ /* 0x000168000c1e1b00 */
[----:B------:R-:W2:Y:S01]  /*3450*/  LDG.E.64 R54, desc[UR4][R52.64] ;  /* 0x0000000434367981 */ /* 0x000ea2000c1e1b00 */
[----:B------:R-:W1:Y:S03]  /*3460*/  LDCU UR4, c[0x0][0x38c] ;  /* 0x00007180ff0477ac */ /* 0x000e660008000800 */
[----:B------:R-:W2:Y:S01]  /*3470*/  LDG.E.64 R56, desc[UR6][R52.64+-0x8] ;  /* 0xfffff80634387981 */ /* 0x000ea2000c1e1b00 */
[----:B------:R-:W-:Y:S01]  /*3480*/  IMAD.MOV.U32 R62, RZ, RZ, 0x1 ;  /* 0x00000001ff3e7424 */ /* 0x000fe200078e00ff */
[----:B-1----:R-:W1:Y:S05]  /*3490*/  MUFU.RCP64H R63, UR4 ;  /* 0x00000004003f7d08 */ /* 0x002e6a0008001800 */
[----:B-1----:R-:W-:-:S08]  /*34a0*/  DFMA R74, R62, -R72, 1 ;  /* 0x3ff000003e4a742b */ /* 0x002fd00000000848 */
[----:B------:R-:W-:-:S08]  /*34b0*/  DFMA R74, R74, R74, R74 ;  /* 0x0000004a4a4a722b */ /* 0x000fd0000000004a */
[----:B------:R-:W-:Y:S01]  /*34c0*/  DFMA R74, R62, R74, R62 ;  /* 0x0000004a3e4a722b */ /* 0x000fe2000000003e */
[----:B------:R-:W4:Y:S01]  /*34d0*/  LDC.64 R62, c[0x0][0x380] ;  /* 0x0000e000ff3e7b82 */ /* 0x000f220000000a00 */
[----:B------:R-:W-:Y:S01]  /*34e0*/  BSSY.RECONVERGENT B6, `(.L_x_52) ;  /* 0x0000017000067945 */ /* 0x000fe20003800200 */
[----:B----4-:R-:W-:-:S05]  /*34f0*/  DMUL R62, R2, R62 ;  /* 0x0000003e023e7228 */ /* 0x010fca0000000000 */
[----:B------:R-:W-:-:S08]  /*3500*/  DFMA R2, R74, -R72, 1 ;  /* 0x3ff000004a02742b */ /* 0x000fd00000000848 */
[----:B------:R-:W-:-:S08]  /*3510*/  DFMA R74, R74, R2, R74 ;  /* 0x000000024a4a722b */ /* 0x000fd0000000004a */
[----:B------:R-:W-:-:S08]  /*3520*/  DMUL R2, R74, R62 ;  /* 0x0000003e4a027228 */ /* 0x000fd00000000000 */
[----:B0-----:R-:W-:-:S08]  /*3530*/  DFMA R48, R2, -R72, R62 ;  /* 0x800000480230722b */ /* 0x001fd0000000003e */
[----:B------:R-:W-:Y:S02]  /*3540*/  DFMA R2, R74, R48, R2 ;  /* 0x000000304a02722b */ /* 0x000fe40000000002 */
[----:B--2---:R-:W-:Y:S01]  /*3550*/  DADD R54, R54, -R56 ;  /* 0x0000000036367229 */ /* 0x004fe20000000838 */
[----:B------:R-:W-:-:S07]  /*3560*/  FSETP.GEU.AND P2, PT, |R63|, 6.5827683646048100446e-37, PT ;  /* 0x036000003f00780b */ /* 0x000fce0003f4e200 */
[----:B------:R-:W-:-:S05]  /*3570*/  FFMA R48, RZ, UR4, R3 ;  /* 0x00000004ff307c23 */ /* 0x000fca0008000003 */
[----:B------:R-:W-:Y:S01]  /*3580*/  FSETP.GT.AND P1, PT, |R48|, 1.469367938527859385e-39, PT ;  /* 0x001000003000780b */ /* 0x000fe20003f24200 */
[----:B-----5:R-:W-:-:S08]  /*3590*/  DADD R54, R54, -R58 ;  /* 0x0000000036367229 */ /* 0x020fd0000000083a */
[----:B---3--:R-:W-:-:S04]  /*35a0*/  DADD R48, R54, R60 ;  /* 0x0000000036307229 */ /* 0x008fc8000000003c */
        /* <DEDUP_REMOVED lines=10> */
.L_x_53:
[----:B------:R-:W-:Y:S05]  /*3650*/  BSYNC.RECONVERGENT B6 ;  /* 0x0000000000067941 */ /* 0x000fea0003800200 */
.L_x_52:
[----:B------:R-:W-:Y:S01]  /*3660*/  DFMA R2, R48, R2, R66 ;  /* 0x000000023002722b */ /* 0x000fe20000000042 */
[C---:B------:R-:W-:Y:S01]  /*3670*/  R2UR UR4, R68.reuse ;  /* 0x00000000440472ca */ /* 0x040fe200000e0000 */
[----:B------:R-:W0:Y:S01]  /*3680*/  LDC.64 R48, c[0x0][0x390] ;  /* 0x0000e400ff307b82 */ /* 0x000e220000000a00 */
[C---:B------:R-:W-:Y:S02]  /*3690*/  R2UR UR5, R69.reuse ;  /* 0x00000000450572ca */ /* 0x040fe400000e0000 */
[C---:B------:R-:W-:Y:S02]  /*36a0*/  R2UR UR6, R68.reuse ;  /* 0x00000000440672ca */ /* 0x040fe400000e0000 */
[C---:B------:R-:W-:Y:S01]  /*36b0*/  R2UR UR7, R69.reuse ;  /* 0x00000000450772ca */ /* 0x040fe200000e0000 */
[----:B------:R-:W-:Y:S01]  /*36c0*/  DMUL R2, R6, R2 ;  /* 0x0000000206027228 */ /* 0x000fe20000000000 */
[----:B------:R-:W-:Y:S01]  /*36d0*/  R2UR UR8, R68 ;  /* 0x00000000440872ca */ /* 0x000fe200000e0000 */
[----:B------:R-:W1:Y:S01]  /*36e0*/  LDC R59, c[0x0][0x3a0] ;  /* 0x0000e800ff3b7b82 */ /* 0x000e620000000800 */
[----:B------:R-:W-:-:S05]  /*36f0*/  R2UR UR9, R69 ;  /* 0x00000000450972ca */ /* 0x000fca00000e0000 */
[----:B------:R2:W-:Y:S04]  /*3700*/  ST.E.64 desc[UR4][R64.64], R2 ;  /* 0x0000000240007985 */ /* 0x0005e8000c101b04 */
[----:B------:R-:W3:Y:S04]  /*3710*/  LDG.E R57, desc[UR6][R24.64] ;  /* 0x0000000618397981 */ /* 0x000ee8000c1e1900 */
[----:B------:R-:W4:Y:S01]  /*3720*/  LDG.E R51, desc[UR8][R50.64] ;  /* 0x0000000832337981 */ /* 0x000f22000c1e1900 */
[----:B0-----:R-:W-:Y:S01]  /*3730*/  IMAD.WIDE.U32 R48, R47, 0x8, R48 ;  /* 0x000000082f307825 */ /* 0x001fe200078e0030 */
[----:B--2---:R-:W0:Y:S03]  /*3740*/  LDC.64 R2, c[0x0][0x398] ;  /* 0x0000e600ff027b82 */ /* 0x004e260000000a00 */
[----:B------:R-:W-:Y:S01]  /*3750*/  VIADD R43, R43, 0x2 ;  /* 0x000000022b2b7836 */ /* 0x000fe20000000000 */
[----:B---3--:R2:W-:Y:S04]  /*3760*/  STG.E desc[UR4][R48.64], R57 ;  /* 0x0000003930007986 */ /* 0x0085e8000c101904 */
[----:B----4-:R2:W-:Y:S04]  /*3770*/  STG.E desc[UR6][R48.64+0x4], R51 ;  /* 0x0000043330007986 */ /* 0x0105e8000c101906 */
[----:B------:R-:W3:Y:S01]  /*3780*/  LD.E.64 R54, desc[UR8][R64.64] ;  /* 0x0000000840367980 */ /* 0x000ee2000c101b00 */
[----:B------:R-:W-:Y:S01]  /*3790*/  ISETP.NE.AND P1, PT, R43, RZ, PT ;  /* 0x000000ff2b00720c */ /* 0x000fe20003f25270 */
[----:B0-----:R-:W-:Y:S01]  /*37a0*/  IMAD.WIDE.U32 R2, R47, 0x8, R2 ;  /* 0x000000082f027825 */ /* 0x001fe200078e0002 */
[----:B------:R-:W-:-:S03]  /*37b0*/  IADD3 R40, PT, PT, R17, R40, RZ ;  /* 0x0000002811287210 */ /* 0x000fc60007ffe0ff */
[C---:B-1----:R-:W-:Y:S02]  /*37c0*/  IMAD R42, R59.reuse, 0x2, R42 ;  /* 0x000000023b2a7824 */ /* 0x042fe400078e022a */
[----:B------:R-:W-:Y:S02]  /*37d0*/  IMAD R44, R59, 0x2, R44 ;  /* 0x000000023b2c7824 */ /* 0x000fe400078e022c */
[----:B------:R-:W-:Y:S02]  /*37e0*/  VIADD R38, R38, 0x2 ;  /* 0x0000000226267836 */ /* 0x000fe40000000000 */
[C---:B------:R-:W-:Y:S02]  /*37f0*/  IMAD.IADD R46, R17.reuse, 0x1, R46 ;  /* 0x00000001112e7824 */ /* 0x040fe400078e022e */
[C---:B------:R-:W-:Y:S02]  /*3800*/  IMAD.IADD R36, R17.reuse, 0x1, R36 ;  /* 0x0000000111247824 */ /* 0x040fe400078e0224 */
[----:B------:R-:W-:-:S02]  /*3810*/  IMAD.IADD R34, R17, 0x1, R34 ;  /* 0x0000000111227824 */ /* 0x000fc400078e0222 */
[----:B------:R-:W-:Y:S02]  /*3820*/  VIADD R41, R41, 0x2 ;  /* 0x0000000229297836 */ /* 0x000fe40000000000 */
[----:B------:R-:W-:Y:S02]  /*3830*/  VIADD R32, R32, 0x2 ;  /* 0x0000000220207836 */ /* 0x000fe40000000000 */
[C---:B------:R-:W-:Y:S02]  /*3840*/  IMAD R45, R0.reuse, 0x2, R45 ;  /* 0x00000002002d7824 */ /* 0x040fe400078e022d */
[C---:B------:R-:W-:Y:S02]  /*3850*/  IMAD R39, R0.reuse, 0x2, R39 ;  /* 0x0000000200277824 */ /* 0x040fe400078e0227 */
[C---:B------:R-:W-:Y:S02]  /*3860*/  IMAD R37, R0.reuse, 0x2, R37 ;  /* 0x0000000200257824 */ /* 0x040fe400078e0225 */
[----:B------:R-:W-:Y:S01]  /*3870*/  IMAD R47, R0, 0x2, R47 ;  /* 0x00000002002f7824 */ /* 0x000fe200078e022f */
[----:B---3--:R2:W-:Y:S01]  /*3880*/  STG.E.64 desc[UR4][R2.64], R54 ;  /* 0x0000003602007986 */ /* 0x0085e2000c101b04 */
[----:B------:R-:W-:Y:S05]  /*3890*/  @P1 BRA `(.L_x_54) ;  /* 0xfffffff000001947 */ /* 0x000fea000383ffff */
[----:B------:R-:W-:Y:S05]  /*38a0*/  BSYNC.RECONVERGENT B5 ;  /* 0x0000000000057941 */ /* 0x000fea0003800200 */
.L_x_45:
[----:B------:R-:W-:-:S13]  /*38b0*/  ISETP.NE.AND P1, PT, R70, RZ, PT ;  /* 0x000000ff4600720c */ /* 0x000fda0003f25270 */
[----:B------:R-:W-:Y:S05]  /*38c0*/  @P1 BRA `(.L_x_55) ;  /* 0x0000001c006c1947 */ /* 0x000fea0003800000 */
[C---:B------:R-:W-:Y:S01]  /*38d0*/  R2UR UR4, R68.reuse ;  /* 0x00000000440472ca */ /* 0x040fe200000e0000 */
[----:B--2---:R-:W0:Y:S01]  /*38e0*/  LDC.64 R54, c[0x0][0x380] ;  /* 0x0000e000ff367b82 */ /* 0x004e220000000a00 */
[----:B------:R-:W-:Y:S02]  /*38f0*/  R2UR UR5, R69 ;  /* 0x00000000450572ca */ /* 0x000fe400000e0000 */
[----:B------:R-:W-:Y:S02]  /*3900*/  ISETP.NE.AND P1, PT, R27, RZ, PT ;  /* 0x000000ff1b00720c */ /* 0x000fe40003f25270 */
[----:B------:R-:W-:Y:S01]  /*3910*/  ISETP.NE.AND P2, PT, R31, RZ, PT ;  /* 0x000000ff1f00720c */ /* 0x000fe20003f45270 */
[----:B------:R-:W-:Y:S02]  /*3920*/  IMAD.MOV.U32 R48, RZ, RZ, 0x1 ;  /* 0x00000001ff307424 */ /* 0x000fe400078e00ff */
[----:B------:R-:W1:Y:S06]  /*3930*/  LDC.64 R50, c[0x0][0x388] ;  /* 0x0000e200ff327b82 */ /* 0x000e6c0000000a00 */
[----:B------:R-:W1:Y:S02]  /*3940*/  LDG.E.64 R2, desc[UR4][R22.64] ;  /* 0x0000000416027981 */ /* 0x000e64000c1e1b00 */
[----:B------:R-:W-:-:S02]  /*3950*/  @P1 R2UR UR6, R68 ;  /* 0x00000000440612ca */ /* 0x000fc400000e0000 */
[C---:B------:R-:W-:Y:S01]  /*3960*/  @P1 R2UR UR7, R69.reuse ;  /* 0x00000000450712ca */ /* 0x040fe200000e0000 */
[----:B------:R-:W2:Y:S01]  /*3970*/  LDG.E.64 R40, desc[UR4][R18.64] ;  /* 0x0000000412287981 */ /* 0x000ea2000c1e1b00 */
[----:B------:R-:W-:Y:S02]  /*3980*/  @P2 R2UR UR8, R68 ;  /* 0x00000000440822ca */ /* 0x000fe400000e0000 */
[----:B------:R-:W-:-:S09]  /*3990*/  @P2 R2UR UR9, R69 ;  /* 0x00000000450922ca */ /* 0x000fd200000e0000 */
[----:B------:R-:W2:Y:S01]  /*39a0*/  @P1 LDG.E.64 R42, desc[UR6][R12.64+-0x8] ;  /* 0xfffff8060c2a1981 */ /* 0x000ea2000c1e1b00 */
[----:B------:R-:W-:Y:S02]  /*39b0*/  @P0 R2UR UR4, R68 ;  /* 0x00000000440402ca */ /* 0x000fe400000e0000 */
[----:B------:R-:W-:Y:S01]  /*39c0*/  @P0 R2UR UR5, R69 ;  /* 0x00000000450502ca */ /* 0x000fe200000e0000 */
[----:B------:R-:W3:-:S12]  /*39d0*/  @P2 LDG.E.64 R44, desc[UR8][R20.64] ;  /* 0x00000008142c2981 */ /* 0x000ed8000c1e1b00 */
[----:B------:R-:W4:Y:S01]  /*39e0*/  @P0 LDG.E.64 R46, desc[UR4][R14.64+-0x8] ;  /* 0xfffff8040e2e0981 */ /* 0x000f22000c1e1b00 */
[----:B------:R-:W5:Y:S02]  /*39f0*/  LDCU UR4, c[0x0][0x384] ;  /* 0x00007080ff0477ac */ /* 0x000f640008000800 */
[----:B-----5:R-:W0:Y:S02]  /*3a00*/  MUFU.RCP64H R49, UR4 ;  /* 0x0000000400317d08 */ /* 0x020e240008001800 */
        /* <DEDUP_REMOVED lines=8> */
[----:B------:R-:W-:Y:S02]  /*3a90*/  DFMA R48, R2, -R54, R50 ;  /* 0x800000360230722b */ /* 0x000fe40000000032 */
[----:B--2---:R-:W-:-:S06]  /*3aa0*/  @P1 DADD R40, R40, -R42 ;  /* 0x0000000028281229 */ /* 0x004fcc000000082a */
[----:B------:R-:W-:Y:S02]  /*3ab0*/  DFMA R2, R56, R48, R2 ;  /* 0x000000303802722b */ /* 0x000fe40000000002 */
[----:B---3--:R-:W-:Y:S01]  /*3ac0*/  @P2 DADD R40, R40, -R44 ;  /* 0x0000000028282229 */ /* 0x008fe2000000082c */
[----:B------:R-:W-:-:S07]  /*3ad0*/  FSETP.GEU.AND P2, PT, |R51|, 6.5827683646048100446e-37, PT ;  /* 0x036000003300780b */ /* 0x000fce0003f4e200 */
[----:B------:R-:W-:-:S05]  /*3ae0*/  FFMA R36, RZ, UR4, R3 ;  /* 0x00000004ff247c23 */ /* 0x000fca0008000003 */
[----:B------:R-:W-:Y:S01]  /*3af0*/  FSETP.GT.AND P1, PT, |R36|, 1.469367938527859385e-39, PT ;  /* 0x001000002400780b */ /* 0x000fe20003f24200 */
[----:B----4-:R-:W-:-:S12]  /*3b00*/  @P0 DADD R40, R40, R46 ;  /* 0x0000000028280229 */ /* 0x010fd8000000002e */
[----:B------:R-:W-:Y:S05]  /*3b10*/  @P1 BRA P2, `(.L_x_57) ;  /* 0x0000000000241947 */ /* 0x000fea0001000000 */
[----:B------:R-:W0:Y:S01]  /*3b20*/  LDCU.64 UR4, c[0x0][0x380] ;  /* 0x00007000ff0477ac */ /* 0x000e220008000a00 */
[----:B------:R-:W-:Y:S01]  /*3b30*/  IMAD.MOV.U32 R56, RZ, RZ, R50 ;  /* 0x000000ffff387224 */ /* 0x000fe200078e0032 */
[----:B------:R-:W-:Y:S01]  /*3b40*/  MOV R75, 0x3b90 ;  /* 0x00003b90004b7802 */ /* 0x000fe20000000f00 */
[----:B------:R-:W-:Y:S01]  /*3b50*/  IMAD.MOV.U32 R57, RZ, RZ, R51 ;  /* 0x000000ffff397224 */ /* 0x000fe200078e0033 */
[----:B0-----:R-:W-:Y:S01]  /*3b60*/  MOV R2, UR4 ;  /* 0x0000000400027c02 */ /* 0x001fe20008000f00 */
[----:B------:R-:W-:-:S07]  /*3b70*/  IMAD.U32 R3, RZ, RZ, UR5 ;  /* 0x00000005ff037e24 */ /* 0x000fce000f8e00ff */
[----:B------:R-:W-:Y:S05]  /*3b80*/  CALL.REL.NOINC `($__internal_0_$__cuda_sm20_div_rn_f64_full) ;  /* 0x0000001c00087944 */ /* 0x000fea0003c00000 */
[----:B------:R-:W-:Y:S02]  /*3b90*/  IMAD.MOV.U32 R2, RZ, RZ, R60 ;  /* 0x000000ffff027224 */ /* 0x000fe400078e003c */
[----:B------:R-:W-:-:S07]  /*3ba0*/  IMAD.MOV.U32 R3, RZ, RZ, R61 ;  /* 0x000000ffff037224 */ /* 0x000fce00078e003d */
.L_x_57:
[----:B------:R-:W-:Y:S05]  /*3bb0*/  BSYNC.RECONVERGENT B5 ;  /* 0x0000000000057941 */ /* 0x000fea0003800200 */
.L_x_56:
        /* <DEDUP_REMOVED lines=11> */
[----:B------:R-:W-:Y:S01]  /*3c70*/  IMAD.MOV.U32 R56, RZ, RZ, 0x1 ;  /* 0x00000001ff387424 */ /* 0x000fe200078e00ff */
[----:B------:R-:W3:Y:S01]  /*3c80*/  LDG.E.64 R44, desc[UR4][R52.64+-0x8] ;  /* 0xfffff804342c7981 */ /* 0x000ee2000c1e1b00 */
[----:B------:R-:W4:Y:S01]  /*3c90*/  LDC.64 R54, c[0x0][0x380] ;  /* 0x0000e000ff367b82 */ /* 0x000f220000000a00 */
[----:B0-----:R-:W-:-:S06]  /*3ca0*/  IMAD.WIDE.U32 R46, R34, 0x8, R46 ;  /* 0x00000008222e7825 */ /* 0x001fcc00078e002e */
[----:B------:R-:W4:Y:S01]  /*3cb0*/  LDG.E.64 R46, desc[UR6][R46.64] ;  /* 0x000000062e2e7981 */ /* 0x000f22000c1e1b00 */
[----:B------:R-:W-:-:S03]  /*3cc0*/  IMAD.WIDE R2, R28, 0x8, R52 ;  /* 0x000000081c027825 */ /* 0x000fc600078e0234 */
[----:B------:R-:W5:Y:S04]  /*3cd0*/  LDG.E.64 R42, desc[UR8][R52.64] ;  /* 0x00000008342a7981 */ /* 0x000f68000c1e1b00 */
[----:B------:R-:W2:Y:S01]  /*3ce0*/  LDG.E.64 R38, desc[UR4][R2.64] ;  /* 0x0000000402267981 */ /* 0x000ea2000c1e1b00 */
[----:B------:R-:W0:Y:S03]  /*3cf0*/  LDCU UR4, c[0x0][0x38c] ;  /* 0x00007180ff0477ac */ /* 0x000e260008000800 */
[----:B------:R1:W2:Y:S01]  /*3d00*/  LDG.E.64 R40, desc[UR6][R2.64+-0x8] ;  /* 0xfffff80602287981 */ /* 0x0002a2000c1e1b00 */
[----:B0-----:R-:W1:Y:S02]  /*3d10*/  MUFU.RCP64H R57, UR4 ;  /* 0x0000000400397d08 */ /* 0x001e640008001800 */
[----:B-1----:R-:W-:-:S08]  /*3d20*/  DFMA R60, R56, -R58, 1 ;  /* 0x3ff00000383c742b */ /* 0x002fd0000000083a */
[----:B------:R-:W-:-:S08]  /*3d30*/  DFMA R60, R60, R60, R60 ;  /* 0x0000003c3c3c722b */ /* 0x000fd0000000003c */
[----:B------:R-:W-:-:S08]  /*3d40*/  DFMA R60, R56, R60, R56 ;  /* 0x0000003c383c722b */ /* 0x000fd00000000038 */
[----:B------:R-:W-:-:S08]  /*3d50*/  DFMA R2, R60, -R58, 1 ;  /* 0x3ff000003c02742b */ /* 0x000fd0000000083a */
[----:B------:R-:W-:Y:S01]  /*3d60*/  DFMA R60, R60, R2, R60 ;  /* 0x000000023c3c722b */ /* 0x000fe2000000003c */
[----:B------:R-:W-:Y:S01]  /*3d70*/  BSSY.RECONVERGENT B5, `(.L_x_58) ;  /* 0x0000015000057945 */ /* 0x000fe20003800200 */
[----:B----4-:R-:W-:-:S08]  /*3d80*/  DMUL R54, R46, R54 ;  /* 0x000000362e367228 */ /* 0x010fd00000000000 */
[----:B------:R-:W-:-:S08]  /*3d90*/  DMUL R2, R60, R54 ;  /* 0x000000363c027228 */ /* 0x000fd00000000000 */
[----:B------:R-:W-:-:S08]  /*3da0*/  DFMA R46, R2, -R58, R54 ;  /* 0x8000003a022e722b */ /* 0x000fd00000000036 */
        /* <DEDUP_REMOVED lines=17> */
.L_x_59:
[----:B------:R-:W-:Y:S05]  /*3ec0*/  BSYNC.RECONVERGENT B5 ;  /* 0x0000000000057941 */ /* 0x000fea0003800200 */
.L_x_58:
[----:B------:R-:W0:Y:S01]  /*3ed0*/  LDC.64 R40, c[0x0][0x3a8] ;  /* 0x0000ea00ff287b82 */ /* 0x000e220000000a00 */
[----:B------:R-:W-:Y:S01]  /*3ee0*/  DFMA R2, R38, R2, R48 ;  /* 0x000000022602722b */ /* 0x000fe20000000030 */
[C---:B------:R-:W-:Y:S02]  /*3ef0*/  R2UR UR4, R68.reuse ;  /* 0x00000000440472ca */ /* 0x040fe400000e0000 */
[C---:B------:R-:W-:Y:S02]  /*3f00*/  R2UR UR5, R69.reuse ;  /* 0x00000000450572ca */ /* 0x040fe400000e0000 */
[C---:B------:R-:W-:Y:S02]  /*3f10*/  R2UR UR6, R68.reuse ;  /* 0x00000000440672ca */ /* 0x040fe400000e0000 */
[----:B------:R-:W-:Y:S01]  /*3f20*/  R2UR UR7, R69 ;  /* 0x00000000450772ca */ /* 0x000fe200000e0000 */
[----:B------:R-:W-:Y:S01]  /*3f30*/  DMUL R2, R6, R2 ;  /* 0x0000000206027228 */ /* 0x000fe20000000000 */
[----:B------:R-:W-:-:S02]  /*3f40*/  R2UR UR8, R68 ;  /* 0x00000000440872ca */ /* 0x000fc400000e0000 */
[----:B------:R-:W-:-:S05]  /*3f50*/  R2UR UR9, R69 ;  /* 0x00000000450972ca */ /* 0x000fca00000e0000 */
[----:B------:R1:W-:Y:S04]  /*3f60*/  ST.E.64 desc[UR4][R50.64], R2 ;  /* 0x0000000232007985 */ /* 0x0003e8000c101b04 */
[----:B------:R-:W2:Y:S01]  /*3f70*/  LDG.E R25, desc[UR6][R24.64] ;  /* 0x0000000618197981 */ /* 0x000ea2000c1e1900 */
[----:B0-----:R-:W-:Y:S02]  /*3f80*/  IMAD.WIDE R38, R32, 0x4, R40 ;  /* 0x0000000420267825 */ /* 0x001fe400078e0228 */
[----:B------:R-:W0:Y:S04]  /*3f90*/  LDC.64 R40, c[0x0][0x390] ;  /* 0x0000e400ff287b82 */ /* 0x000e280000000a00 */
[----:B------:R-:W3:Y:S04]  /*3fa0*/  LDG.E R39, desc[UR8][R38.64+0x8] ;  /* 0x0000080826277981 */ /* 0x000ee8000c1e1900 */
[----:B-1----:R-:W1:Y:S01]  /*3fb0*/  LDC.64 R2, c[0x0][0x398] ;  /* 0x0000e600ff027b82 */ /* 0x002e620000000a00 */
[----:B0-----:R-:W-:-:S05]  /*3fc0*/  IMAD.WIDE.U32 R40, R37, 0x8, R40 ;  /* 0x0000000825287825 */ /* 0x001fca00078e0028 */
[----:B--2---:R4:W-:Y:S04]  /*3fd0*/  STG.E desc[UR4][R40.64], R25 ;  /* 0x0000001928007986 */ /* 0x0049e8000c101904 */
[----:B---3--:R4:W-:Y:S04]  /*3fe0*/  STG.E desc[UR6][R40.64+0x4], R39 ;  /* 0x0000042728007986 */ /* 0x0089e8000c101906 */
[----:B------:R-:W2:Y:S01]  /*3ff0*/  LD.E.64 R42, desc[UR8][R50.64] ;  /* 0x00000008322a7980 */ /* 0x000ea2000c101b00 */
[----:B-1----:R-:W-:-:S05]  /*4000*/  IMAD.WIDE.U32 R2, R37, 0x8, R2 ;  /* 0x0000000825027825 */ /* 0x002fca00078e0002 */
[----:B--2---:R4:W-:Y:S01]  /*4010*/  STG.E.64 desc[UR4][R2.64], R42 ;  /* 0x0000002a02007986 */ /* 0x0049e2000c101b04 */
[----:B------:R-:W-:Y:S05]  /*4020*/  BRA `(.L_x_55) ;  /* 0x0000001400947947 */ /* 0x000fea0003800000 */
.L_x_44:
[----:B------:R-:W-:Y:S01]  /*4030*/  BSSY.RECONVERGENT B5, `(.L_x_60) ;  /* 0x00000f2000057945 */ /* 0x000fe20003800200 */
[----:B------:R-:W-:Y:S02]  /*4040*/  IMAD.IADD R32, R32, 0x1, R35 ;  /* 0x0000000120207824 */ /* 0x000fe400078e0223 */
[----:B------:R-:W-:-:S07]  /*4050*/  IMAD.MOV.U32 R37, RZ, RZ, RZ ;  /* 0x000000ffff257224 */ /* 0x000fce00078e00ff */
.L_x_69:
[C---:B------:R-:W-:Y:S01]  /*4060*/  R2UR UR4, R68.reuse ;  /* 0x00000000440472ca */ /* 0x040fe200000e0000 */
[----:B0-----:R-:W0:Y:S01]  /*4070*/  LDC.64 R50, c[0x0][0x380] ;  /* 0x0000e000ff327b82 */ /* 0x001e220000000a00 */
[----:B------:R-:W-:Y:S02]  /*4080*/  R2UR UR5, R69 ;  /* 0x00000000450572ca */ /* 0x000fe400000e0000 */
[----:B------:R-:W-:Y:S02]  /*4090*/  ISETP.NE.AND P1, PT, R27, RZ, PT ;  /* 0x000000ff1b00720c */ /* 0x000fe40003f25270 */
[----:B------:R-:W-:Y:S02]  /*40a0*/  ISETP.NE.AND P2, PT, R31, RZ, PT ;  /* 0x000000ff1f00720c */ /* 0x000fe40003f45270 */
[----:B------:R-:W-:Y:S01]  /*40b0*/  MOV R46, 0x1 ;  /* 0x00000001002e7802 */ /* 0x000fe20000000f00 */
        /* <DEDUP_REMOVED lines=10> */
[----:B------:R-:W4:-:S12]  /*4160*/  @P2 LDG.E.64 R42, desc[UR8][R20.64] ;  /* 0x00000008142a2981 */ /* 0x000f18000c1e1b00 */
        /* <DEDUP_REMOVED lines=14> */
[----:B----4-:R-:W-:Y:S01]  /*4250*/  @P2 DADD R38, R38, -R42 ;  /* 0x0000000026262229 */ /* 0x010fe2000000082a */
[----:B------:R-:W-:-:S07]  /*4260*/  FSETP.GEU.AND P2, PT, |R49|, 6.5827683646048100446e-37, PT ;  /* 0x036000003100780b */ /* 0x000fce0003f4e200 */
[----:B------:R-:W-:-:S05]  /*4270*/  FFMA R34, RZ, UR4, R3 ;  /* 0x00000004ff227c23 */ /* 0x000fca0008000003 */
[----:B------:R-:W-:Y:S01]  /*4280*/  FSETP.GT.AND P1, PT, |R34|, 1.469367938527859385e-39, PT ;  /* 0x001000002200780b */ /* 0x000fe20003f24200 */
[----:B-----5:R-:W-:-:S12]  /*4290*/  @P0 DADD R38, R38, R44 ;  /* 0x0000000026260229 */ /* 0x020fd8000000002c */
        /* <DEDUP_REMOVED lines=10> */
.L_x_62:
[----:B------:R-:W-:Y:S05]  /*4340*/  BSYNC.RECONVERGENT B6 ;  /* 0x0000000000067941 */ /* 0x000fea0003800200 */
.L_x_61:
[----:B------:R-:W0:Y:S01]  /*4350*/  LDC.64 R44, c[0x0][0x3b0] ;  /* 0x0000ec00ff2c7b82 */ /* 0x000e220000000a00 */
[----:B------:R-:W1:Y:S01]  /*4360*/  LDCU UR4, c[0x0][0x3a0] ;  /* 0x00007400ff0477ac */ /* 0x000e620008000800 */
[----:B------:R-:W-:Y:S01]  /*4370*/  R2UR UR6, R68 ;  /* 0x00000000440672ca */ /* 0x000fe200000e0000 */
[----:B------:R-:W-:Y:S01]  /*4380*/  IMAD R65, R0, R37, R33 ;  /* 0x0000002500417224 */ /* 0x000fe200078e0221 */
[----:B------:R-:W-:Y:S01]  /*4390*/  R2UR UR7, R69 ;  /* 0x00000000450772ca */ /* 0x000fe200000e0000 */
[----:B------:R-:W-:Y:S01]  /*43a0*/  DMUL R46, R2, R38 ;  /* 0x00000026022e7228 */ /* 0x000fe20000000000 */
[----:B------:R-:W-:Y:S01]  /*43b0*/  R2UR UR8, R68 ;  /* 0x00000000440872ca */ /* 0x000fe200000e0000 */
[----:B------:R-:W-:Y:S01]  /*43c0*/  IMAD.WIDE.U32 R48, R65, 0x8, R4 ;  /* 0x0000000841307825 */ /* 0x000fe200078e0004 */
[----:B------:R-:W-:Y:S01]  /*43d0*/  R2UR UR9, R69 ;  /* 0x00000000450972ca */ /* 0x000fe200000e0000 */
[----:B------:R-:W2:Y:S08]  /*43e0*/  LDC.64 R42, c[0x0][0x3b8] ;  /* 0x0000ee00ff2a7b82 */ /* 0x000eb00000000a00 */
[----:B------:R3:W-:Y:S01]  /*43f0*/  ST.E.64 desc[UR6][R48.64], R46 ;  /* 0x0000002e30007985 */ /* 0x0007e2000c101b06 */
[C---:B------:R-:W-:Y:S01]  /*4400*/  ISETP.NE.AND P1, PT, R37.reuse, RZ, PT ;  /* 0x000000ff2500720c */ /* 0x040fe20003f25270 */
[----:B-1----:R-:W-:Y:S01]  /*4410*/  IMAD R41, R37, UR4, RZ ;  /* 0x0000000425297c24 */ /* 0x002fe2000f8e02ff */
[----:B------:R-:W-:Y:S01]  /*4420*/  R2UR UR5, R69 ;  /* 0x00000000450572ca */ /* 0x000fe200000e0000 */
[----:B------:R-:W-:Y:S01]  /*4430*/  IMAD R67, R37, R28, RZ ;  /* 0x0000001c25437224 */ /* 0x000fe200078e02ff */
[----:B------:R-:W1:Y:S01]  /*4440*/  LDC.64 R54, c[0x0][0x388] ;  /* 0x0000e200ff367b82 */ /* 0x000e620000000a00 */
[----:B0-----:R-:W-:-:S06]  /*4450*/  IMAD.WIDE.U32 R44, R41, 0x8, R44 ;  /* 0x00000008292c7825 */ /* 0x001fcc00078e002c */
[----:B------:R-:W4:Y:S02]  /*4460*/  LDG.E.64 R44, desc[UR8][R44.64] ;  /* 0x000000082c2c7981 */ /* 0x000f24000c1e1b00 */
[C---:B------:R-:W-:Y:S01]  /*4470*/  @P1 R2UR UR6, R68.reuse ;  /* 0x00000000440612ca */ /* 0x040fe200000e0000 */
[----:B------:R-:W-:Y:S01]  /*4480*/  @P1 IMAD.IADD R3, R67, 0x1, -R28 ;  /* 0x0000000143031824 */ /* 0x000fe200078e0a1c */
[----:B------:R-:W-:Y:S01]  /*4490*/  @P1 R2UR UR7, R69 ;  /* 0x00000000450712ca */ /* 0x000fe200000e0000 */
[----:B------:R-:W-:Y:S01]  /*44a0*/  IMAD.MOV.U32 R52, RZ, RZ, 0x1 ;  /* 0x00000001ff347424 */ /* 0x000fe200078e00ff */
[----:B------:R-:W-:Y:S01]  /*44b0*/  R2UR UR4, R68 ;  /* 0x00000000440472ca */ /* 0x000fe200000e0000 */
[--C-:B--2---:R-:W-:Y:S01]  /*44c0*/  @P1 IMAD.WIDE R2, R3, 0x8, R42.reuse ;  /* 0x0000000803021825 */ /* 0x104fe200078e022a */
[----:B------:R-:W4:Y:S03]  /*44d0*/  LDC.64 R50, c[0x0][0x380] ;  /* 0x0000e000ff327b82 */ /* 0x000f260000000a00 */
[----:B------:R-:W-:-:S06]  /*44e0*/  IMAD.WIDE R42, R67, 0x8, R42 ;  /* 0x00000008432a7825 */ /* 0x000fcc00078e022a */
[----:B------:R0:W2:Y:S04]  /*44f0*/  @P1 LDG.E.64 R40, desc[UR6][R2.64] ;  /* 0x0000000602281981 */ /* 0x0000a8000c1e1b00 */
[----:B------:R-:W2:Y:S01]  /*4500*/  LDG.E.64 R38, desc[UR4][R42.64] ;  /* 0x000000042a267981 */ /* 0x000ea2000c1e1b00 */
[----:B------:R-:W5:Y:S01]  /*4510*/  LDCU UR4, c[0x0][0x38c] ;  /* 0x00007180ff0477ac */ /* 0x000f620008000800 */
[----:B------:R-:W-:Y:S01]  /*4520*/  BSSY.RECONVERGENT B6, `(.L_x_63) ;  /* 0x0000019000067945 */ /* 0x000fe20003800200 */
[----:B-----5:R-:W1:Y:S02]  /*4530*/  MUFU.RCP64H R53, UR4 ;  /* 0x0000000400357d08 */ /* 0x020e640008001800 */
[----:B-1----:R-:W-:-:S08]  /*4540*/  DFMA R56, R52, -R54, 1 ;  /* 0x3ff000003438742b */ /* 0x002fd00000000836 */
[----:B------:R-:W-:-:S08]  /*4550*/  DFMA R56, R56, R56, R56 ;  /* 0x000000383838722b */ /* 0x000fd00000000038 */
[----:B------:R-:W-:-:S08]  /*4560*/  DFMA R56, R52, R56, R52 ;  /* 0x000000383438722b */ /* 0x000fd00000000034 */
[----:B------:R-:W-:-:S08]  /*4570*/  DFMA R52, R56, -R54, 1 ;  /* 0x3ff000003834742b */ /* 0x000fd00000000836 */
[----:B------:R-:W-:Y:S02]  /*4580*/  DFMA R52, R56, R52, R56 ;  /* 0x000000343834722b */ /* 0x000fe40000000038 */
[----:B----4-:R-:W-:-:S08]  /*4590*/  DMUL R50, R44, R50 ;  /* 0x000000322c327228 */ /* 0x010fd00000000000 */
[----:B0-----:R-:W-:Y:S02]  /*45a0*/  DMUL R2, R52, R50 ;  /* 0x0000003234027228 */ /* 0x001fe40000000000 */
[----:B------:R-:W-:-:S06]  /*45b0*/  FSETP.GEU.AND P3, PT, |R51|, 6.5827683646048100446e-37, PT ;  /* 0x036000003300780b */ /* 0x000fcc0003f6e200 */
[----:B------:R-:W-:Y:S02]  /*45c0*/  DFMA R44, R2, -R54, R50 ;  /* 0x80000036022c722b */ /* 0x000fe40000000032 */
[----:B--2---:R-:W-:-:S06]  /*45d0*/  @P1 DADD R38, R38, -R40 ;  /* 0x0000000026261229 */ /* 0x004fcc0000000828 */
        /* <DEDUP_REMOVED lines=13> */
.L_x_64:
[----:B------:R-:W-:Y:S05]  /*46b0*/  BSYNC.RECONVERGENT B6 ;  /* 0x0000000000067941 */ /* 0x000fea0003800200 */
.L_x_63:
[----:B------:R-:W0:Y:S01]  /*46c0*/  LDC.64 R40, c[0x0][0x3a8] ;  /* 0x0000ea00ff287b82 */ /* 0x000e220000000a00 */
[----:B------:R-:W-:Y:S01]  /*46d0*/  DFMA R2, R2, R38, R46 ;  /* 0x000000260202722b */ /* 0x000fe2000000002e */
[----:B------:R-:W-:Y:S01]  /*46e0*/  R2UR UR4, R68 ;  /* 0x00000000440472ca */ /* 0x000fe200000e0000 */
[----:B------:R-:W-:Y:S01]  /*46f0*/  IMAD.IADD R39, R32, 0x1, R37 ;  /* 0x0000000120277824 */ /* 0x000fe200078e0225 */
[C---:B------:R-:W-:Y:S02]  /*4700*/  R2UR UR5, R69.reuse ;  /* 0x00000000450572ca */ /* 0x040fe400000e0000 */
[C---:B------:R-:W-:Y:S02]  /*4710*/  R2UR UR6, R68.reuse ;  /* 0x00000000440672ca */ /* 0x040fe400000e0000 */
[----:B------:R-:W-:Y:S01]  /*4720*/  R2UR UR7, R69 ;  /* 0x00000000450772ca */ /* 0x000fe200000e0000 */
[----:B------:R-:W-:Y:S01]  /*4730*/  DMUL R2, R6, R2 ;  /* 0x0000000206027228 */ /* 0x000fe20000000000 */
[----:B------:R-:W-:-:S02]  /*4740*/  R2UR UR8, R68 ;  /* 0x00000000440872ca */ /* 0x000fc400000e0000 */
[----:B------:R-:W-:Y:S01]  /*4750*/  R2UR UR9, R69 ;  /* 0x00000000450972ca */ /* 0x000fe200000e0000 */
[----:B------:R-:W-:Y:S01]  /*4760*/  IMAD.IADD R77, R8, 0x1, R65 ;  /* 0x00000001084d7824 */ /* 0x000fe200078e0241 */
[----:B------:R-:W1:Y:S03]  /*4770*/  LDC.64 R44, c[0x0][0x398] ;  /* 0x0000e600ff2c7b82 */ /* 0x000e660000000a00 */
[----:B------:R2:W-:Y:S04]  /*4780*/  ST.E.64 desc[UR4][R48.64], R2 ;  /* 0x0000000230007985 */ /* 0x0005e8000c101b04 */
[----:B------:R-:W3:Y:S01]  /*4790*/  LDG.E R47, desc[UR6][R24.64] ;  /* 0x00000006182f7981 */ /* 0x000ee2000c1e1900 */
[----:B------:R-:W-:Y:S01]  /*47a0*/  ISETP.NE.AND P2, PT, R27, RZ, PT ;  /* 0x000000ff1b00720c */ /* 0x000fe20003f45270 */
[----:B------:R-:W4:Y:S01]  /*47b0*/  LDC.64 R54, c[0x0][0x380] ;  /* 0x0000e000ff367b82 */ /* 0x000f220000000a00 */
[----:B0-----:R-:W-:-:S05]  /*47c0*/  IMAD.WIDE.U32 R38, R39, 0x4, R40 ;  /* 0x0000000427267825 */ /* 0x001fca00078e0028 */
[----:B------:R-:W5:Y:S02]  /*47d0*/  LDG.E R51, desc[UR8][R38.64] ;  /* 0x0000000826337981 */ /* 0x000f64000c1e1900 */
[----:B------:R-:W0:Y:S02]  /*47e0*/  LDC.64 R40, c[0x0][0x390] ;  /* 0x0000e400ff287b82 */ /* 0x000e240000000a00 */
[----:B0-----:R-:W-:-:S05]  /*47f0*/  IMAD.WIDE.U32 R40, R77, 0x8, R40 ;  /* 0x000000084d287825 */ /* 0x001fca00078e0028 */
[----:B---3--:R-:W-:Y:S04]  /*4800*/  STG.E desc[UR4][R40.64], R47 ;  /* 0x0000002f28007986 */ /* 0x008fe8000c101904 */
[----:B-----5:R0:W-:Y:S04]  /*4810*/  STG.E desc[UR6][R40.64+0x4], R51 ;  /* 0x0000043328007986 */ /* 0x0201e8000c101906 */
[----:B--2---:R-:W2:Y:S01]  /*4820*/  LD.E.64 R2, desc[UR8][R48.64] ;  /* 0x0000000830027980 */ /* 0x004ea2000c101b00 */
[----:B-1----:R-:W-:Y:S01]  /*4830*/  IMAD.WIDE.U32 R44, R77, 0x8, R44 ;  /* 0x000000084d2c7825 */ /* 0x002fe200078e002c */
[----:B------:R-:W-:-:S13]  /*4840*/  ISETP.NE.AND P1, PT, R31, RZ, PT ;  /* 0x000000ff1f00720c */ /* 0x000fda0003f25270 */
[C---:B------:R-:W-:Y:S02]  /*4850*/  @P1 R2UR UR8, R68.reuse ;  /* 0x00000000440812ca */ /* 0x040fe400000e0000 */
[C---:B------:R-:W-:Y:S01]  /*4860*/  @P1 R2UR UR9, R69.reuse ;  /* 0x00000000450912ca */ /* 0x040fe200000e0000 */
[----:B--2---:R1:W-:Y:S04]  /*4870*/  STG.E.64 desc[UR4][R44.64], R2 ;  /* 0x000000022c007986 */ /* 0x0043e8000c101b04 */
[----:B------:R-:W2:Y:S01]  /*4880*/  LDG.E.64 R52, desc[UR6][R22.64] ;  /* 0x0000000616347981 */ /* 0x000ea2000c1e1b00 */
[C---:B------:R-:W-:Y:S02]  /*4890*/  @P2 R2UR UR6, R68.reuse ;  /* 0x00000000440622ca */ /* 0x040fe400000e0000 */
[----:B------:R-:W-:Y:S01]  /*48a0*/  @P2 R2UR UR7, R69 ;  /* 0x00000000450722ca */ /* 0x000fe200000e0000 */
[----:B0-----:R-:W3:Y:S01]  /*48b0*/  LDG.E.64 R40, desc[UR4][R18.64] ;  /* 0x0000000412287981 */ /* 0x001ee2000c1e1b00 */
[----:B------:R-:W-:-:S02]  /*48c0*/  @P0 R2UR UR4, R68 ;  /* 0x00000000440402ca */ /* 0x000fc400000e0000 */
[----:B------:R-:W-:Y:S01]  /*48d0*/  @P0 R2UR UR5, R69 ;  /* 0x00000000450502ca */ /* 0x000fe200000e0000 */
[----:B------:R-:W5:Y:S01]  /*48e0*/  @P1 LDG.E.64 R48, desc[UR8][R20.64] ;  /* 0x0000000814301981 */ /* 0x000f62000c1e1b00 */
[----:B-1----:R-:W2:Y:S07]  /*48f0*/  LDC.64 R2, c[0x0][0x388] ;  /* 0x0000e200ff027b82 */ /* 0x002eae0000000a00 */
[----:B------:R-:W3:Y:S04]  /*4900*/  @P2 LDG.E.64 R46, desc[UR6][R12.64+-0x8] ;  /* 0xfffff8060c2e2981 */ /* 0x000ee8000c1e1b00 */
[----:B------:R-:W5:Y:S01]  /*4910*/  @P0 LDG.E.64 R50, desc[UR4][R14.64+-0x8] ;  /* 0xfffff8040e320981 */ /* 0x000f62000c1e1b00 */
[----:B------:R-:W0:Y:S01]  /*4920*/  LDCU UR4, c[0x0][0x384] ;  /* 0x00007080ff0477ac */ /* 0x000e220008000800 */
[----:B------:R-:W-:Y:S01]  /*4930*/  IMAD.MOV.U32 R44, RZ, RZ, 0x1 ;  /* 0x00000001ff2c7424 */ /* 0x000fe200078e00ff */
[----:B0-----:R-:W4:Y:S05]  /*4940*/  MUFU.RCP64H R45, UR4 ;  /* 0x00000004002d7d08 */ /* 0x001f2a0008001800 */
[----:B----4-:R-:W-:-:S08]  /*4950*/  DFMA R56, R44, -R54, 1 ;  /* 0x3ff000002c38742b */ /* 0x010fd00000000836 */
[----:B------:R-:W-:-:S08]  /*4960*/  DFMA R56, R56, R56, R56 ;  /* 0x000000383838722b */ /* 0x000fd00000000038 */
[----:B------:R-:W-:-:S08]  /*4970*/  DFMA R56, R44, R56, R44 ;  /* 0x000000382c38722b */ /* 0x000fd0000000002c */
[----:B------:R-:W-:-:S08]  /*4980*/  DFMA R44, R56, -R54, 1 ;  /* 0x3ff00000382c742b */ /* 0x000fd00000000836 */
[----:B------:R-:W-:Y:S01]  /*4990*/  DFMA R56, R56, R44, R56 ;  /* 0x0000002c3838722b */ /* 0x000fe20000000038 */
[----:B------:R-:W-:Y:S01]  /*49a0*/  BSSY.RECONVERGENT B6, `(.L_x_65) ;  /* 0x0000015000067945 */ /* 0x000fe20003800200 */
[----:B--2---:R-:W-:-:S08]  /*49b0*/  DMUL R52, R52, R2 ;  /* 0x0000000234347228 */ /* 0x004fd00000000000 */
[----:B------:R-:W-:-:S08]  /*49c0*/  DMUL R2, R56, R52 ;  /* 0x0000003438027228 */ /* 0x000fd00000000000 */
[----:B------:R-:W-:Y:S02]  /*49d0*/  DFMA R44, R2, -R54, R52 ;  /* 0x80000036022c722b */ /* 0x000fe40000000034 */
[----:B---3--:R-:W-:-:S06]  /*49e0*/  @P2 DADD R40, R40, -R46 ;  /* 0x0000000028282229 */ /* 0x008fcc000000082e */
[----:B------:R-:W-:Y:S01]  /*49f0*/  DFMA R2, R56, R44, R2 ;  /* 0x0000002c3802722b */ /* 0x000fe20000000002 */
[----:B------:R-:W-:Y:S01]  /*4a00*/  FSETP.GEU.AND P2, PT, |R53|, 6.5827683646048100446e-37, PT ;  /* 0x036000003500780b */ /* 0x000fe20003f4e200 */
[----:B-----5:R-:W-:-:S08]  /*4a10*/  @P1 DADD R40, R40, -R48 ;  /* 0x0000000028281229 */ /* 0x020fd00000000830 */
[----:B------:R-:W-:-:S05]  /*4a20*/  FFMA R34, RZ, UR4, R3 ;  /* 0x00000004ff227c23 */ /* 0x000fca0008000003 */
[----:B------:R-:W-:Y:S01]  /*4a30*/  FSETP.GT.AND P1, PT, |R34|, 1.469367938527859385e-39, PT ;  /* 0x001000002200780b */ /* 0x000fe20003f24200 */
[----:B------:R-:W-:-:S12]  /*4a40*/  @P0 DADD R40, R40, R50 ;  /* 0x0000000028280229 */ /* 0x000fd80000000032 */
        /* <DEDUP_REMOVED lines=10> */
.L_x_66:
[----:B------:R-:W-:Y:S05]  /*4af0*/  BSYNC.RECONVERGENT B6 ;  /* 0x0000000000067941 */ /* 0x000fea0003800200 */
.L_x_65:
[----:B------:R-:W0:Y:S01]  /*4b00*/  LDC.64 R44, c[0x0][0x3b0] ;  /* 0x0000ec00ff2c7b82 */ /* 0x000e220000000a00 */
[----:B------:R-:W-:Y:S01]  /*4b10*/  IMAD.IADD R34, R67, 0x1, R28 ;  /* 0x0000000143227824 */ /* 0x000fe200078e021c */
[----:B------:R-:W-:Y:S01]  /*4b20*/  R2UR UR4, R68 ;  /* 0x00000000440472ca */ /* 0x000fe200000e0000 */
[----:B------:R-:W-:Y:S01]  /*4b30*/  IMAD.IADD R65, R0, 0x1, R65 ;  /* 0x0000000100417824 */ /* 0x000fe200078e0241 */
[----:B------:R-:W-:Y:S01]  /*4b40*/  R2UR UR5, R69 ;  /* 0x00000000450572ca */ /* 0x000fe200000e0000 */
[----:B------:R-:W-:Y:S01]  /*4b50*/  DMUL R48, R2, R40 ;  /* 0x0000002802307228 */ /* 0x000fe20000000000 */
[----:B------:R-:W-:Y:S01]  /*4b60*/  R2UR UR6, R68 ;  /* 0x00000000440672ca */ /* 0x000fe200000e0000 */
[----:B------:R-:W-:Y:S01]  /*4b70*/  IMAD.WIDE.U32 R50, R65, 0x8, R4 ;  /* 0x0000000841327825 */ /* 0x000fe200078e0004 */
[----:B------:R-:W-:Y:S01]  /*4b80*/  R2UR UR7, R69 ;  /* 0x00000000450772ca */ /* 0x000fe200000e0000 */
[----:B------:R-:W1:Y:S01]  /*4b90*/  LDC.64 R54, c[0x0][0x388] ;  /* 0x0000e200ff367b82 */ /* 0x000e620000000a00 */
[----:B------:R-:W-:-:S07]  /*4ba0*/  IADD3 R47, PT, PT, R37, 0x1, R34 ;  /* 0x00000001252f7810 */ /* 0x000fce0007ffe022 */
[----:B------:R2:W-:Y:S01]  /*4bb0*/  ST.E.64 desc[UR4][R50.64], R48 ;  /* 0x0000003032007985 */ /* 0x0005e2000c101b04 */
[----:B------:R-:W-:Y:S01]  /*4bc0*/  MOV R46, 0x1 ;  /* 0x00000001002e7802 */ /* 0x000fe20000000f00 */
[----:B------:R-:W3:Y:S01]  /*4bd0*/  LDC.64 R52, c[0x0][0x380] ;  /* 0x0000e000ff347b82 */ /* 0x000ee20000000a00 */
[----:B0-----:R-:W-:-:S06]  /*4be0*/  IMAD.WIDE.U32 R2, R47, 0x8, R44 ;  /* 0x000000082f027825 */ /* 0x001fcc00078e002c */
[----:B------:R-:W3:Y:S01]  /*4bf0*/  LDG.E.64 R2, desc[UR6][R2.64] ;  /* 0x0000000602027981 */ /* 0x000ee2000c1e1b00 */
[----:B------:R-:W-:-:S03]  /*4c00*/  IMAD.WIDE R40, R28, 0x8, R42 ;  /* 0x000000081c287825 */ /* 0x000fc600078e022a */
[----:B------:R-:W4:Y:S04]  /*4c10*/  LDG.E.64 R42, desc[UR6][R42.64] ;  /* 0x000000062a2a7981 */ /* 0x000f28000c1e1b00 */
[----:B------:R-:W4:Y:S01]  /*4c20*/  LDG.E.64 R44, desc[UR4][R40.64] ;  /* 0x00000004282c7981 */ /* 0x000f22000c1e1b00 */
[----:B------:R-:W0:Y:S01]  /*4c30*/  LDCU UR4, c[0x0][0x38c] ;  /* 0x00007180ff0477ac */ /* 0x000e220008000800 */
[----:B------:R-:W-:Y:S01]  /*4c40*/  BSSY.RECONVERGENT B6, `(.L_x_67) ;  /* 0x0000019000067945 */ /* 0x000fe20003800200 */
[----:B0-----:R-:W1:Y:S02]  /*4c50*/  MUFU.RCP64H R47, UR4 ;  /* 0x00000004002f7d08 */ /* 0x001e640008001800 */
[----:B-1----:R-:W-:-:S08]  /*4c60*/  DFMA R56, R46, -R54, 1 ;  /* 0x3ff000002e38742b */ /* 0x002fd00000000836 */
[----:B------:R-:W-:-:S08]  /*4c70*/  DFMA R56, R56, R56, R56 ;  /* 0x000000383838722b */ /* 0x000fd00000000038 */
[----:B------:R-:W-:-:S08]  /*4c80*/  DFMA R56, R46, R56, R46 ;  /* 0x000000382e38722b */ /* 0x000fd0000000002e */
[----:B------:R-:W-:-:S08]  /*4c90*/  DFMA R46, R56, -R54, 1 ;  /* 0x3ff00000382e742b */ /* 0x000fd00000000836 */
[----:B------:R-:W-:Y:S02]  /*4ca0*/  DFMA R56, R56, R46, R56 ;  /* 0x0000002e3838722b */ /* 0x000fe40000000038 */
[----:B---3--:R-:W-:-:S08]  /*4cb0*/  DMUL R52, R2, R52 ;  /* 0x0000003402347228 */ /* 0x008fd00000000000 */
[----:B------:R-:W-:Y:S02]  /*4cc0*/  DMUL R2, R56, R52 ;  /* 0x0000003438027228 */ /* 0x000fe40000000000 */
[----:B------:R-:W-:Y:S01]  /*4cd0*/  FSETP.GEU.AND P2, PT, |R53|, 6.5827683646048100446e-37, PT ;  /* 0x036000003500780b */ /* 0x000fe20003f4e200 */
[----:B----4-:R-:W-:-:S05]  /*4ce0*/  DADD R42, R44, -R42 ;  /* 0x000000002c2a7229 */ /* 0x010fca000000082a */
        /* <DEDUP_REMOVED lines=14> */
.L_x_68:
[----:B------:R-:W-:Y:S05]  /*4dd0*/  BSYNC.RECONVERGENT B6 ;  /* 0x0000000000067941 */ /* 0x000fea0003800200 */
.L_x_67:
        /* <DEDUP_REMOVED lines=14> */
[----:B0-----:R-:W-:-:S04]  /*4ec0*/  IMAD.WIDE.U32 R42, R77, 0x8, R42 ;  /* 0x000000084d2a7825 */ /* 0x001fc800078e002a */
[----:B------:R-:W-:Y:S01]  /*4ed0*/  VIADD R37, R37, 0x2 ;  /* 0x0000000225257836 */ /* 0x000fe20000000000 */
[----:B---3--:R0:W-:Y:S04]  /*4ee0*/  STG.E desc[UR4][R42.64], R47 ;  /* 0x0000002f2a007986 */ /* 0x0081e8000c101904 */
[----:B----4-:R0:W-:Y:S04]  /*4ef0*/  STG.E desc[UR6][R42.64+0x4], R49 ;  /* 0x000004312a007986 */ /* 0x0101e8000c101906 */
[----:B--2---:R-:W2:Y:S01]  /*4f00*/  LD.E.64 R2, desc[UR8][R50.64] ;  /* 0x0000000832027980 */ /* 0x004ea2000c101b00 */
[----:B------:R-:W-:Y:S01]  /*4f10*/  ISETP.NE.AND P1, PT, R37, R9, PT ;  /* 0x000000092500720c */ /* 0x000fe20003f25270 */
[----:B-1----:R-:W-:-:S05]  /*4f20*/  IMAD.WIDE.U32 R44, R77, 0x8, R44 ;  /* 0x000000084d2c7825 */ /* 0x002fca00078e002c */
[----:B--2---:R0:W-:Y:S07]  /*4f30*/  STG.E.64 desc[UR4][R44.64], R2 ;  /* 0x000000022c007986 */ /* 0x0041ee000c101b04 */
[----:B------:R-:W-:Y:S05]  /*4f40*/  @P1 BRA `(.L_x_69) ;  /* 0xfffffff000441947 */ /* 0x000fea000383ffff */
[----:B------:R-:W-:Y:S05]  /*4f50*/  BSYNC.RECONVERGENT B5 ;  /* 0x0000000000057941 */ /* 0x000fea0003800200 */
.L_x_60:
[----:B------:R-:W-:-:S13]  /*4f60*/  ISETP.NE.AND P1, PT, R70, RZ, PT ;  /* 0x000000ff4600720c */ /* 0x000fda0003f25270 */
[----:B------:R-:W-:Y:S05]  /*4f70*/  @P1 BRA `(.L_x_55) ;  /* 0x0000000400c01947 */ /* 0x000fea0003800000 */
[C---:B------:R-:W-:Y:S01]  /*4f80*/  R2UR UR4, R68.reuse ;  /* 0x00000000440472ca */ /* 0x040fe200000e0000 */
[----:B------:R-:W1:Y:S01]  /*4f90*/  LDC.64 R52, c[0x0][0x380] ;  /* 0x0000e000ff347b82 */ /* 0x000e620000000a00 */
[----:B------:R-:W-:Y:S02]  /*4fa0*/  R2UR UR5, R69 ;  /* 0x00000000450572ca */ /* 0x000fe400000e0000 */
[----:B------:R-:W-:Y:S02]  /*4fb0*/  ISETP.NE.AND P1, PT, R27, RZ, PT ;  /* 0x000000ff1b00720c */ /* 0x000fe40003f25270 */
[----:B------:R-:W-:Y:S01]  /*4fc0*/  ISETP.NE.AND P2, PT, R31, RZ, PT ;  /* 0x000000ff1f00720c */ /* 0x000fe20003f45270 */
[----:B------:R-:W-:Y:S02]  /*4fd0*/  IMAD.MOV.U32 R48, RZ, RZ, 0x1 ;  /* 0x00000001ff307424 */ /* 0x000fe400078e00ff */
[----:B------:R-:W2:Y:S06]  /*4fe0*/  LDC.64 R50, c[0x0][0x388] ;  /* 0x0000e200ff327b82 */ /* 0x000eac0000000a00 */
[----:B0-----:R-:W2:Y:S02]  /*4ff0*/  LDG.E.64 R2, desc[UR4][R22.64] ;  /* 0x0000000416027981 */ /* 0x001ea4000c1e1b00 */
[----:B------:R-:W-:-:S02]  /*5000*/  @P1 R2UR UR6, R68 ;  /* 0x00000000440612ca */ /* 0x000fc400000e0000 */
[C---:B------:R-:W-:Y:S01]  /*5010*/  @P1 R2UR UR7, R69.reuse ;  /* 0x00000000450712ca */ /* 0x040fe200000e0000 */
[----:B------:R-:W3:Y:S01]  /*5020*/  LDG.E.64 R36, desc[UR4][R18.64] ;  /* 0x0000000412247981 */ /* 0x000ee2000c1e1b00 */
[----:B------:R-:W-:Y:S02]  /*5030*/  @P2 R2UR UR8, R68 ;  /* 0x00000000440822ca */ /* 0x000fe400000e0000 */
[----:B------:R-:W-:-:S09]  /*5040*/  @P2 R2UR UR9, R69 ;  /* 0x00000000450922ca */ /* 0x000fd200000e0000 */
[----:B------:R-:W3:Y:S01]  /*5050*/  @P1 LDG.E.64 R42, desc[UR6][R12.64+-0x8] ;  /* 0xfffff8060c2a1981 */ /* 0x000ee2000c1e1b00 */
[----:B------:R-:W-:Y:S02]  /*5060*/  @P0 R2UR UR4, R68 ;  /* 0x00000000440402ca */ /* 0x000fe400000e0000 */
[----:B------:R-:W-:Y:S01]  /*5070*/  @P0 R2UR UR5, R69 ;  /* 0x00000000450502ca */ /* 0x000fe200000e0000 */
[----:B------:R-:W4:-:S12]  /*5080*/  @P2 LDG.E.64 R44, desc[UR8][R20.64] ;  /* 0x00000008142c2981 */ /* 0x000f18000c1e1b00 */
[----:B------:R-:W5:Y:S01]  /*5090*/  @P0 LDG.E.64 R46, desc[UR4][R14.64+-0x8] ;  /* 0xfffff8040e2e0981 */ /* 0x000f62000c1e1b00 */
[----:B------:R-:W0:Y:S02]  /*50a0*/  LDCU UR4, c[0x0][0x384] ;  /* 0x00007080ff0477ac */ /* 0x000e240008000800 */
[----:B0-----:R-:W1:Y:S02]  /*50b0*/  MUFU.RCP64H R49, UR4 ;  /* 0x0000000400317d08 */ /* 0x001e640008001800 */
[----:B-1----:R-:W-:-:S08]  /*50c0*/  DFMA R54, R48, -R52, 1 ;  /* 0x3ff000003036742b */ /* 0x002fd00000000834 */
        /* <DEDUP_REMOVED lines=25> */
.L_x_71:
[----:B------:R-:W-:Y:S05]  /*5260*/  BSYNC.RECONVERGENT B5 ;  /* 0x0000000000057941 */ /* 0x000fea0003800200 */
.L_x_70:
[----:B------:R-:W0:Y:S01]  /*5270*/  LDC.64 R42, c[0x0][0x3b0] ;  /* 0x0000ec00ff2a7b82 */ /* 0x000e220000000a00 */
        /* <DEDUP_REMOVED lines=8> */
[----:B------:R-:W-:-:S07]  /*5300*/  IADD3 R49, PT, PT, R9, R34, R28 ;  /* 0x0000002209317210 */ /* 0x000fce0007ffe01c */
[----:B------:R2:W-:Y:S01]  /*5310*/  ST.E.64 desc[UR4][R46.64], R44 ;  /* 0x0000002c2e007985 */ /* 0x0005e2000c101b04 */
[----:B0-----:R-:W-:Y:S02]  /*5320*/  IMAD.WIDE.U32 R42, R49, 0x8, R42 ;  /* 0x00000008312a7825 */ /* 0x001fe400078e002a */
[----:B------:R-:W0:Y:S04]  /*5330*/  LDC.64 R48, c[0x0][0x380] ;  /* 0x0000e000ff307b82 */ /* 0x000e280000000a00 */
[----:B------:R-:W0:Y:S01]  /*5340*/  LDG.E.64 R42, desc[UR6][R42.64] ;  /* 0x000000062a2a7981 */ /* 0x000e22000c1e1b00 */
[----:B------:R-:W-:-:S03]  /*5350*/  IMAD.WIDE R2, R28, 0x8, R40 ;  /* 0x000000081c027825 */ /* 0x000fc600078e0228 */
[----:B------:R-:W3:Y:S04]  /*5360*/  LDG.E.64 R40, desc[UR6][R40.64] ;  /* 0x0000000628287981 */ /* 0x000ee8000c1e1b00 */
[----:B------:R4:W3:Y:S01]  /*5370*/  LDG.E.64 R36, desc[UR4][R2.64] ;  /* 0x0000000402247981 */ /* 0x0008e2000c1e1b00 */
[----:B------:R-:W5:Y:S01]  /*5380*/  LDCU UR4, c[0x0][0x38c] ;  /* 0x00007180ff0477ac */ /* 0x000f620008000800 */
[----:B------:R-:W-:Y:S01]  /*5390*/  IMAD.MOV.U32 R50, RZ, RZ, 0x1 ;  /* 0x00000001ff327424 */ /* 0x000fe200078e00ff */
[----:B-----5:R-:W1:Y:S05]  /*53a0*/  MUFU.RCP64H R51, UR4 ;  /* 0x0000000400337d08 */ /* 0x020e6a0008001800 */
[----:B-1----:R-:W-:-:S08]  /*53b0*/  DFMA R54, R50, -R52, 1 ;  /* 0x3ff000003236742b */ /* 0x002fd00000000834 */
[----:B------:R-:W-:-:S08]  /*53c0*/  DFMA R54, R54, R54, R54 ;  /* 0x000000363636722b */ /* 0x000fd00000000036 */
[----:B------:R-:W-:-:S08]  /*53d0*/  DFMA R54, R50, R54, R50 ;  /* 0x000000363236722b */ /* 0x000fd00000000032 */
[----:B------:R-:W-:-:S08]  /*53e0*/  DFMA R50, R54, -R52, 1 ;  /* 0x3ff000003632742b */ /* 0x000fd00000000834 */
[----:B------:R-:W-:Y:S01]  /*53f0*/  DFMA R50, R54, R50, R54 ;  /* 0x000000323632722b */ /* 0x000fe20000000036 */
[----:B------:R-:W-:Y:S01]  /*5400*/  BSSY.RECONVERGENT B5, `(.L_x_72) ;  /* 0x0000013000057945 */ /* 0x000fe20003800200 */
[----:B0-----:R-:W-:-:S08]  /*5410*/  DMUL R48, R42, R48 ;  /* 0x000000302a307228 */ /* 0x001fd00000000000 */
[----:B----4-:R-:W-:-:S08]  /*5420*/  DMUL R2, R50, R48 ;  /* 0x0000003032027228 */ /* 0x010fd00000000000 */
[----:B------:R-:W-:-:S08]  /*5430*/  DFMA R42, R2, -R52, R48 ;  /* 0x80000034022a722b */ /* 0x000fd00000000030 */
[----:B------:R-:W-:Y:S01]  /*5440*/  DFMA R2, R50, R42, R2 ;  /* 0x0000002a3202722b */ /* 0x000fe20000000002 */
[----:B------:R-:W-:-:S09]  /*5450*/  FSETP.GEU.AND P2, PT, |R49|, 6.5827683646048100446e-37, PT ;  /* 0x036000003100780b */ /* 0x000fd20003f4e200 */
[----:B------:R-:W-:-:S05]  /*5460*/  FFMA R32, RZ, UR4, R3 ;  /* 0x00000004ff207c23 */ /* 0x000fca0008000003 */
[----:B------:R-:W-:Y:S01]  /*5470*/  FSETP.GT.AND P1, PT, |R32|, 1.469367938527859385e-39, PT ;  /* 0x001000002000780b */ /* 0x000fe20003f24200 */
[----:B---3--:R-:W-:-:S12]  /*5480*/  DADD R36, R36, -R40 ;  /* 0x0000000024247229 */ /* 0x008fd80000000828 */
        /* <DEDUP_REMOVED lines=10> */
.L_x_73:
[----:B------:R-:W-:Y:S05]  /*5530*/  BSYNC.RECONVERGENT B5 ;  /* 0x0000000000057941 */ /* 0x000fea0003800200 */
.L_x_72:
        /* <DEDUP_REMOVED lines=10> */
[----:B------:R2:W3:Y:S04]  /*55e0*/  LDG.E R41, desc[UR6][R24.64] ;  /* 0x0000000618297981 */ /* 0x0004e8000c1e1900 */
[----:B------:R-:W4:Y:S01]  /*55f0*/  LDG.E R39, desc[UR8][R38.64+0x8] ;  /* 0x0000080826277981 */ /* 0x000f22000c1e1900 */
[----:B------:R-:W-:-:S04]  /*5600*/  IMAD.IADD R43, R0, 0x1, R77 ;  /* 0x00000001002b7824 */ /* 0x000fc800078e024d */
[C---:B0-----:R-:W-:Y:S01]  /*5610*/  IMAD.WIDE.U32 R36, R43.reuse, 0x8, R36 ;  /* 0x000000082b247825 */ /* 0x041fe200078e0024 */
[----:B--2---:R-:W0:Y:S04]  /*5620*/  LDC.64 R24, c[0x0][0x398] ;  /* 0x0000e600ff187b82 */ /* 0x004e280000000a00 */
[----:B---3--:R2:W-:Y:S04]  /*5630*/  STG.E desc[UR4][R36.64], R41 ;  /* 0x0000002924007986 */ /* 0x0085e8000c101904 */
[----:B----4-:R2:W-:Y:S04]  /*5640*/  STG.E desc[UR6][R36.64+0x4], R39 ;  /* 0x0000042724007986 */ /* 0x0105e8000c101906 */
[----:B-1----:R-:W3:Y:S01]  /*5650*/  LD.E.64 R2, desc[UR8][R46.64] ;  /* 0x000000082e027980 */ /* 0x002ee2000c101b00 */
[----:B0-----:R-:W-:-:S05]  /*5660*/  IMAD.WIDE.U32 R24, R43, 0x8, R24 ;  /* 0x000000082b187825 */ /* 0x001fca00078e0018 */
[----:B---3--:R2:W-:Y:S02]  /*5670*/  STG.E.64 desc[UR4][R24.64], R2 ;  /* 0x0000000218007986 */ /* 0x0085e4000c101b04 */
.L_x_55:
[----:B------:R-:W-:Y:S05]  /*5680*/  BSYNC.RECONVERGENT B2 ;  /* 0x0000000000027941 */ /* 0x000fea0003800200 */
.L_x_43:
[----:B0-2-4-:R-:W0:Y:S02]  /*5690*/  LDC R2, c[0x0][0x3a0] ;  /* 0x0000e800ff027b82 */ /* 0x015e240000000800 */
[C---:B0-----:R-:W-:Y:S01]  /*56a0*/  ISETP.NE.AND P1, PT, R35.reuse, R2, PT ;  /* 0x000000022300720c */ /* 0x041fe20003f25270 */
[----:B------:R-:W-:-:S12]  /*56b0*/  VIADD R35, R35, 0x1 ;  /* 0x0000000123237836 */ /* 0x000fd80000000000 */
[----:B------:R-:W-:Y:S05]  /*56c0*/  @P1 BRA `(.L_x_74) ;  /* 0xffffffd000101947 */ /* 0x000fea000383ffff */
[----:B------:R-:W-:Y:S05]  /*56d0*/  BSYNC.RECONVERGENT B3 ;  /* 0x0000000000037941 */ /* 0x000fea0003800200 */
.L_x_42:
[C---:B------:R-:W-:Y:S02]  /*56e0*/  ISETP.NE.AND P0, PT, R31.reuse, R2, PT ;  /* 0x000000021f00720c */ /* 0x040fe40003f05270 */
[----:B------:R-:W-:-:S11]  /*56f0*/  IADD3 R31, PT, PT, R31, 0x1, RZ ;  /* 0x000000011f1f7810 */ /* 0x000fd60007ffe0ff */
[----:B------:R-:W-:Y:S05]  /*5700*/  @P0 BRA `(.L_x_75) ;  /* 0xffffffcc00a00947 */ /* 0x000fea000383ffff */
[----:B------:R-:W-:Y:S05]  /*5710*/  BSYNC.RECONVERGENT B4 ;  /* 0x0000000000047941 */ /* 0x000fea0003800200 */
.L_x_41:
[C---:B------:R-:W-:Y:S01]  /*5720*/  ISETP.NE.AND P0, PT, R27.reuse, R2, PT ;  /* 0x000000021b00720c */ /* 0x040fe20003f05270 */
[----:B------:R-:W-:-:S12]  /*5730*/  VIADD R27, R27, 0x1 ;  /* 0x000000011b1b7836 */ /* 0x000fd80000000000 */
[----:B------:R-:W-:Y:S05]  /*5740*/  @P0 BRA `(.L_x_76) ;  /* 0xffffffcc00840947 */ /* 0x000fea000383ffff */
.L_x_2:
[----:B------:R-:W-:Y:S05]  /*5750*/  BSYNC.RECONVERGENT B0 ;  /* 0x0000000000007941 */ /* 0x000fea0003800200 */
.L_x_1:
[----:B------:R-:W-:-:S04]  /*5760*/  MOV R0, 0x8 ;  /* 0x0000000800007802 */ /* 0x000fc80000000f00 */
[----:B------:R0:W1:Y:S03]  /*5770*/  LDC.64 R2, c[0x4][R0] ;  /* 0x0100000000027b82 */ /* 0x0000660000000a00 */
[----:B------:R-:W-:-:S07]  /*5780*/  LEPC R20, `(.L_x_77) ;  /* 0x000000001014794e */ /* 0x000fce0000000000 */
[----:B01-3--:R-:W-:Y:S05]  /*5790*/  CALL.ABS.NOINC R2 ;  /* 0x0000000002007343 */ /* 0x00bfea0003c00000 */
.L_x_77:
[----:B------:R-:W-:Y:S05]  /*57a0*/  EXIT ;  /* 0x000000000000794d */ /* 0x000fea0003800000 */
        .weak           $__internal_0_$__cuda_sm20_div_rn_f64_full
        .type           $__internal_0_$__cuda_sm20_div_rn_f64_full,@function
        .size           $__internal_0_$__cuda_sm20_div_rn_f64_full,(.L_x_116 - $__internal_0_$__cuda_sm20_div_rn_f64_full)
$__internal_0_$__cuda_sm20_div_rn_f64_full:
[----:B------:R-:W-:Y:S01]  /*57b0*/  FSETP.GEU.AND P5, PT, |R57|, 1.469367938527859385e-39, PT ;  /* 0x001000003900780b */ /* 0x000fe20003fae200 */
[----:B------:R-:W-:Y:S01]  /*57c0*/  IMAD.MOV.U32 R62, RZ, RZ, 0x1 ;  /* 0x00000001ff3e7424 */ /* 0x000fe200078e00ff */
[C---:B------:R-:W-:Y:S01]  /*57d0*/  FSETP.GEU.AND P1, PT, |R3|.reuse, 1.469367938527859385e-39, PT ;  /* 0x001000000300780b */ /* 0x040fe20003f2e200 */
[----:B------:R-:W-:Y:S01]  /*57e0*/  BSSY.RECONVERGENT B1, `(.L_x_78) ;  /* 0x0000056000017945 */ /* 0x000fe20003800200 */
[----:B------:R-:W-:Y:S02]  /*57f0*/  LOP3.LUT R54, R3, 0x800fffff, RZ, 0xc0, !PT ;  /* 0x800fffff03367812 */ /* 0x000fe400078ec0ff */
[----:B------:R-:W-:Y:S02]  /*5800*/  LOP3.LUT R59, R57, 0x7ff00000, RZ, 0xc0, !PT ;  /* 0x7ff00000393b7812 */ /* 0x000fe400078ec0ff */
[----:B------:R-:W-:Y:S01]  /*5810*/  LOP3.LUT R55, R54, 0x3ff00000, RZ, 0xfc, !PT ;  /* 0x3ff0000036377812 */ /* 0x000fe200078efcff */
[----:B------:R-:W-:Y:S01]  /*5820*/  IMAD.MOV.U32 R54, RZ, RZ, R2 ;  /* 0x000000ffff367224 */ /* 0x000fe200078e0002 */
[----:B------:R-:W-:-:S02]  /*5830*/  LOP3.LUT R71, R3, 0x7ff00000, RZ, 0xc0, !PT ;  /* 0x7ff0000003477812 */ /* 0x000fc400078ec0ff */
[----:B------:R-:W-:Y:S01]  /*5840*/  LOP3.LUT R74, R57, 0x7ff00000, RZ, 0xc0, !PT ;  /* 0x7ff00000394a7812 */ /* 0x000fe200078ec0ff */
[----:B------:R-:W-:Y:S01]  /*5850*/  @!P5 IMAD.MOV.U32 R60, RZ, RZ, RZ ;  /* 0x000000ffff3cd224 */ /* 0x000fe200078e00ff */
[----:B------:R-:W-:Y:S01]  /*5860*/  @!P5 LOP3.LUT R58, R3, 0x7ff00000, RZ, 0xc0, !PT ;  /* 0x7ff00000033ad812 */ /* 0x000fe200078ec0ff */
[----:B------:R-:W-:Y:S01]  /*5870*/  @!P1 DMUL R54, R2, 8.98846567431157953865e+307 ;  /* 0x7fe0000002369828 */ /* 0x000fe20000000000 */
[----:B------:R-:W-:Y:S02]  /*5880*/  ISETP.GE.U32.AND P4, PT, R74, R71, PT ;  /* 0x000000474a00720c */ /* 0x000fe40003f86070 */
[----:B------:R-:W-:Y:S01]  /*5890*/  @!P5 ISETP.GE.U32.AND P6, PT, R59, R58, PT ;  /* 0x0000003a3b00d20c */ /* 0x000fe20003fc6070 */
[----:B------:R-:W-:Y:S02]  /*58a0*/  IMAD.MOV.U32 R59, RZ, RZ, 0x1ca00000 ;  /* 0x1ca00000ff3b7424 */ /* 0x000fe400078e00ff */
[----:B------:R-:W0:Y:S01]  /*58b0*/  MUFU.RCP64H R63, R55 ;  /* 0x00000037003f7308 */ /* 0x000e220000001800 */
[----:B------:R-:W-:-:S02]  /*58c0*/  IMAD.MOV.U32 R58, RZ, RZ, R56 ;  /* 0x000000ffff3a7224 */ /* 0x000fc400078e0038 */
[C---:B------:R-:W-:Y:S02]  /*58d0*/  @!P5 SEL R61, R59.reuse, 0x63400000, !P6 ;  /* 0x634000003b3dd807 */ /* 0x040fe40007000000 */
[----:B------:R-:W-:Y:S02]  /*58e0*/  SEL R59, R59, 0x63400000, !P4 ;  /* 0x634000003b3b7807 */ /* 0x000fe40006000000 */
[--C-:B------:R-:W-:Y:S02]  /*58f0*/  @!P5 LOP3.LUT R61, R61, 0x80000000, R57.reuse, 0xf8, !PT ;  /* 0x800000003d3dd812 */ /* 0x100fe400078ef839 */
[----:B------:R-:W-:Y:S02]  /*5900*/  LOP3.LUT R59, R59, 0x800fffff, R57, 0xf8, !PT ;  /* 0x800fffff3b3b7812 */ /* 0x000fe400078ef839 */
[----:B------:R-:W-:Y:S02]  /*5910*/  @!P5 LOP3.LUT R61, R61, 0x100000, RZ, 0xfc, !PT ;  /* 0x001000003d3dd812 */ /* 0x000fe400078efcff */
[----:B------:R-:W-:-:S04]  /*5920*/  @!P1 LOP3.LUT R71, R55, 0x7ff00000, RZ, 0xc0, !PT ;  /* 0x7ff0000037479812 */ /* 0x000fc800078ec0ff */
[----:B------:R-:W-:Y:S02]  /*5930*/  @!P5 DFMA R58, R58, 2, -R60 ;  /* 0x400000003a3ad82b */ /* 0x000fe4000000083c */
[----:B0-----:R-:W-:-:S08]  /*5940*/  DFMA R60, R62, -R54, 1 ;  /* 0x3ff000003e3c742b */ /* 0x001fd00000000836 */
[----:B------:R-:W-:Y:S01]  /*5950*/  DFMA R60, R60, R60, R60 ;  /* 0x0000003c3c3c722b */ /* 0x000fe2000000003c */
[----:B------:R-:W-:-:S07]  /*5960*/  @!P5 LOP3.LUT R74, R59, 0x7ff00000, RZ, 0xc0, !PT ;  /* 0x7ff000003b4ad812 */ /* 0x000fce00078ec0ff */
[----:B------:R-:W-:-:S08]  /*5970*/  DFMA R60, R62, R60, R62 ;  /* 0x0000003c3e3c722b */ /* 0x000fd0000000003e */
[----:B------:R-:W-:-:S08]  /*5980*/  DFMA R62, R60, -R54, 1 ;  /* 0x3ff000003c3e742b */ /* 0x000fd00000000836 */
[----:B------:R-:W-:-:S08]  /*5990*/  DFMA R62, R60, R62, R60 ;  /* 0x0000003e3c3e722b */ /* 0x000fd0000000003c */
[----:B------:R-:W-:-:S08]  /*59a0*/  DMUL R60, R62, R58 ;  /* 0x0000003a3e3c7228 */ /* 0x000fd00000000000 */
[----:B------:R-:W-:-:S08]  /*59b0*/  DFMA R72, R60, -R54, R58 ;  /* 0x800000363c48722b */ /* 0x000fd0000000003a */
[----:B------:R-:W-:Y:S01]  /*59c0*/  DFMA R62, R62, R72, R60 ;  /* 0x000000483e3e722b */ /* 0x000fe2000000003c */
[----:B------:R-:W-:-:S05]  /*59d0*/  VIADD R60, R74, 0xffffffff ;  /* 0xffffffff4a3c7836 */ /* 0x000fca0000000000 */
[----:B------:R-:W-:Y:S01]  /*59e0*/  ISETP.GT.U32.AND P1, PT, R60, 0x7feffffe, PT ;  /* 0x7feffffe3c00780c */ /* 0x000fe20003f24070 */
[----:B------:R-:W-:-:S05]  /*59f0*/  VIADD R60, R71, 0xffffffff ;  /* 0xffffffff473c7836 */ /* 0x000fca0000000000 */
[----:B------:R-:W-:-:S13]  /*5a00*/  ISETP.GT.U32.OR P1, PT, R60, 0x7feffffe, P1 ;  /* 0x7feffffe3c00780c */ /* 0x000fda0000f24470 */
[----:B------:R-:W-:Y:S05]  /*5a10*/  @P1 BRA `(.L_x_79) ;  /* 0x0000000000741947 */ /* 0x000fea0003800000 */
[----:B------:R-:W-:Y:S01]  /*5a20*/  LOP3.LUT R57, R57, 0x7ff00000, RZ, 0xc0, !PT ;  /* 0x7ff0000039397812 */ /* 0x000fe200078ec0ff */
[----:B------:R-:W-:Y:S01]  /*5a30*/  IMAD.MOV.U32 R71, RZ, RZ, 0x1ca00000 ;  /* 0x1ca00000ff477424 */ /* 0x000fe200078e00ff */
[----:B------:R-:W-:-:S04]  /*5a40*/  LOP3.LUT R56, R3, 0x7ff00000, RZ, 0xc0, !PT ;  /* 0x7ff0000003387812 */ /* 0x000fc800078ec0ff */
[CC--:B------:R-:W-:Y:S02]  /*5a50*/  ISETP.GE.U32.AND P1, PT, R57.reuse, R56.reuse, PT ;  /* 0x000000383900720c */ /* 0x0c0fe40003f26070 */
[----:B------:R-:W-:Y:S02]  /*5a60*/  VIADDMNMX R56, R57, -R56, 0xb9600000, !PT ;  /* 0xb960000039387446 */ /* 0x000fe40007800938 */
[----:B------:R-:W-:Y:S02]  /*5a70*/  SEL R71, R71, 0x63400000, !P1 ;  /* 0x6340000047477807 */ /* 0x000fe40004800000 */
[----:B------:R-:W-:-:S05]  /*5a80*/  VIMNMX R56, PT, PT, R56, 0x46a00000, PT ;  /* 0x46a0000038387848 */ /* 0x000fca0003fe0100 */
[----:B------:R-:W-:Y:S02]  /*5a90*/  IMAD.IADD R71, R56, 0x1, -R71 ;  /* 0x0000000138477824 */ /* 0x000fe400078e0a47 */
[----:B------:R-:W-:Y:S02]  /*5aa0*/  IMAD.MOV.U32 R56, RZ, RZ, RZ ;  /* 0x000000ffff387224 */ /* 0x000fe400078e00ff */
[----:B------:R-:W-:-:S06]  /*5ab0*/  VIADD R57, R71, 0x7fe00000 ;  /* 0x7fe0000047397836 */ /* 0x000fcc0000000000 */
[----:B------:R-:W-:-:S10]  /*5ac0*/  DMUL R60, R62, R56 ;  /* 0x000000383e3c7228 */ /* 0x000fd40000000000 */
[----:B------:R-:W-:-:S13]  /*5ad0*/  FSETP.GTU.AND P1, PT, |R61|, 1.469367938527859385e-39, PT ;  /* 0x001000003d00780b */ /* 0x000fda0003f2c200 */
[----:B------:R-:W-:Y:S05]  /*5ae0*/  @P1 BRA `(.L_x_80) ;  /* 0x0000000000941947 */ /* 0x000fea0003800000 */
[----:B------:R-:W-:Y:S01]  /*5af0*/  DFMA R54, R62, -R54, R58 ;  /* 0x800000363e36722b */ /* 0x000fe2000000003a */
[----:B------:R-:W-:-:S09]  /*5b00*/  MOV R56, RZ ;  /* 0x000000ff00387202 */ /* 0x000fd20000000f00 */
[C---:B------:R-:W-:Y:S02]  /*5b10*/  FSETP.NEU.AND P1, PT, R55.reuse, RZ, PT ;  /* 0x000000ff3700720b */ /* 0x040fe40003f2d000 */
[----:B------:R-:W-:-:S04]  /*5b20*/  LOP3.LUT R59, R55, 0x80000000, R3, 0x48, !PT ;  /* 0x80000000373b7812 */ /* 0x000fc800078e4803 */
[----:B------:R-:W-:-:S07]  /*5b30*/  LOP3.LUT R57, R59, R57, RZ, 0xfc, !PT ;  /* 0x000000393b397212 */ /* 0x000fce00078efcff */
[----:B------:R-:W-:Y:S05]  /*5b40*/  @!P1 BRA `(.L_x_80) ;  /* 0x00000000007c9947 */ /* 0x000fea0003800000 */
[----:B------:R-:W-:Y:S01]  /*5b50*/  IMAD.MOV R3, RZ, RZ, -R71 ;  /* 0x000000ffff037224 */ /* 0x000fe200078e0a47 */
[----:B------:R-:W-:Y:S01]  /*5b60*/  DMUL.RP R56, R62, R56 ;  /* 0x000000383e387228 */ /* 0x000fe20000008000 */
[----:B------:R-:W-:-:S06]  /*5b70*/  IMAD.MOV.U32 R2, RZ, RZ, RZ ;  /* 0x000000ffff027224 */ /* 0x000fcc00078e00ff */
[----:B------:R-:W-:-:S03]  /*5b80*/  DFMA R2, R60, -R2, R62 ;  /* 0x800000023c02722b */ /* 0x000fc6000000003e */
[----:B------:R-:W-:-:S03]  /*5b90*/  LOP3.LUT R59, R57, R59, RZ, 0x3c, !PT ;  /* 0x0000003b393b7212 */ /* 0x000fc600078e3cff */
[----:B------:R-:W-:-:S04]  /*5ba0*/  IADD3 R2, PT, PT, -R71, -0x43300000, RZ ;  /* 0xbcd0000047027810 */ /* 0x000fc80007ffe1ff */
[----:B------:R-:W-:-:S04]  /*5bb0*/  FSETP.NEU.AND P1, PT, |R3|, R2, PT ;  /* 0x000000020300720b */ /* 0x000fc80003f2d200 */
[----:B------:R-:W-:Y:S02]  /*5bc0*/  FSEL R60, R56, R60, !P1 ;  /* 0x0000003c383c7208 */ /* 0x000fe40004800000 */
[----:B------:R-:W-:Y:S01]  /*5bd0*/  FSEL R61, R59, R61, !P1 ;  /* 0x0000003d3b3d7208 */ /* 0x000fe20004800000 */
[----:B------:R-:W-:Y:S06]  /*5be0*/  BRA `(.L_x_80) ;  /* 0x0000000000547947 */ /* 0x000fec0003800000 */
.L_x_79:
[----:B------:R-:W-:-:S14]  /*5bf0*/  DSETP.NAN.AND P1, PT, R56, R56, PT ;  /* 0x000000383800722a */ /* 0x000fdc0003f28000 */
[----:B------:R-:W-:Y:S05]  /*5c00*/  @P1 BRA `(.L_x_81) ;  /* 0x0000000000441947 */ /* 0x000fea0003800000 */
[----:B------:R-:W-:-:S14]  /*5c10*/  DSETP.NAN.AND P1, PT, R2, R2, PT ;  /* 0x000000020200722a */ /* 0x000fdc0003f28000 */
[----:B------:R-:W-:Y:S05]  /*5c20*/  @P1 BRA `(.L_x_82) ;  /* 0x0000000000301947 */ /* 0x000fea0003800000 */
[----:B------:R-:W-:Y:S01]  /*5c30*/  ISETP.NE.AND P1, PT, R74, R71, PT ;  /* 0x000000474a00720c */ /* 0x000fe20003f25270 */
[----:B------:R-:W-:Y:S02]  /*5c40*/  IMAD.MOV.U32 R60, RZ, RZ, 0x0 ;  /* 0x00000000ff3c7424 */ /* 0x000fe400078e00ff */
[----:B------:R-:W-:-:S10]  /*5c50*/  IMAD.MOV.U32 R61, RZ, RZ, -0x80000 ;  /* 0xfff80000ff3d7424 */ /* 0x000fd400078e00ff */
[----:B------:R-:W-:Y:S05]  /*5c60*/  @!P1 BRA `(.L_x_80) ;  /* 0x0000000000349947 */ /* 0x000fea0003800000 */
[----:B------:R-:W-:Y:S02]  /*5c70*/  ISETP.NE.AND P1, PT, R74, 0x7ff00000, PT ;  /* 0x7ff000004a00780c */ /* 0x000fe40003f25270 */
[----:B------:R-:W-:Y:S02]  /*5c80*/  LOP3.LUT R61, R57, 0x80000000, R3, 0x48, !PT ;  /* 0x80000000393d7812 */ /* 0x000fe400078e4803 */
[----:B------:R-:W-:-:S13]  /*5c90*/  ISETP.EQ.OR P1, PT, R71, RZ, !P1 ;  /* 0x000000ff4700720c */ /* 0x000fda0004f22670 */
[----:B------:R-:W-:Y:S01]  /*5ca0*/  @P1 LOP3.LUT R2, R61, 0x7ff00000, RZ, 0xfc, !PT ;  /* 0x7ff000003d021812 */ /* 0x000fe200078efcff */
[----:B------:R-:W-:Y:S02]  /*5cb0*/  @!P1 IMAD.MOV.U32 R60, RZ, RZ, RZ ;  /* 0x000000ffff3c9224 */ /* 0x000fe400078e00ff */
[----:B------:R-:W-:Y:S02]  /*5cc0*/  @P1 IMAD.MOV.U32 R60, RZ, RZ, RZ ;  /* 0x000000ffff3c1224 */ /* 0x000fe400078e00ff */
[----:B------:R-:W-:Y:S01]  /*5cd0*/  @P1 IMAD.MOV.U32 R61, RZ, RZ, R2 ;  /* 0x000000ffff3d1224 */ /* 0x000fe200078e0002 */
[----:B------:R-:W-:Y:S06]  /*5ce0*/  BRA `(.L_x_80) ;  /* 0x0000000000147947 */ /* 0x000fec0003800000 */
.L_x_82:
[----:B------:R-:W-:Y:S01]  /*5cf0*/  LOP3.LUT R61, R3, 0x80000, RZ, 0xfc, !PT ;  /* 0x00080000033d7812 */ /* 0x000fe200078efcff */
[----:B------:R-:W-:Y:S01]  /*5d00*/  IMAD.MOV.U32 R60, RZ, RZ, R2 ;  /* 0x000000ffff3c7224 */ /* 0x000fe200078e0002 */
[----:B------:R-:W-:Y:S06]  /*5d10*/  BRA `(.L_x_80) ;  /* 0x0000000000087947 */ /* 0x000fec0003800000 */
.L_x_81:
[----:B------:R-:W-:Y:S01]  /*5d20*/  LOP3.LUT R61, R57, 0x80000, RZ, 0xfc, !PT ;  /* 0x00080000393d7812 */ /* 0x000fe200078efcff */
[----:B------:R-:W-:-:S07]  /*5d30*/  IMAD.MOV.U32 R60, RZ, RZ, R56 ;  /* 0x000000ffff3c7224 */ /* 0x000fce00078e0038 */
.L_x_80:
[----:B------:R-:W-:Y:S05]  /*5d40*/  BSYNC.RECONVERGENT B1 ;  /* 0x0000000000017941 */ /* 0x000fea0003800200 */
.L_x_78:
[----:B------:R-:W-:Y:S02]  /*5d50*/  IMAD.MOV.U32 R2, RZ, RZ, R75 ;  /* 0x000000ffff027224 */ /* 0x000fe400078e004b */
[----:B------:R-:W-:-:S04]  /*5d60*/  IMAD.MOV.U32 R3, RZ, RZ, 0x0 ;  /* 0x00000000ff037424 */ /* 0x000fc800078e00ff */
[----:B------:R-:W-:Y:S05]  /*5d70*/  RET.REL.NODEC R2 `(_Z11ass_A_exactddP11coordinatesPdiPiS1_S1_) ;  /* 0xffffffa002a07950 */ /* 0x000fea0003c3ffff */
.L_x_83:
[----:B------:R-:W-:-:S00]  /*5d80*/  BRA `(.L_x_83) ;  /* 0xfffffffc00fc7947 */ /* 0x000fc0000383ffff */
[----:B------:R-:W-:-:S00]  /*5d90*/  NOP ;  /* 0x0000000000007918 */ /* 0x000fc00000000000 */
        /* <DEDUP_REMOVED lines=14> */
.L_x_116:


//--------------------- .text._Z5ass_APdPiS0_ddiiiiii --------------------------
	.section	.text._Z5ass_APdPiS0_ddiiiiii,"ax",@progbits
	.align	128
        .global         _Z5ass_APdPiS0_ddiiiiii
        .type           _Z5ass_APdPiS0_ddiiiiii,@function
        .size           _Z5ass_APdPiS0_ddiiiiii,(.L_x_119 - _Z5ass_APdPiS0_ddiiiiii)
        .other          _Z5ass_APdPiS0_ddiiiiii,@"STO_CUDA_ENTRY STV_DEFAULT"
_Z5ass_APdPiS0_ddiiiiii:
.text._Z5ass_APdPiS0_ddiiiiii:
[----:B------:R-:W-:Y:S01]  /*0000*/  LDC R1, c[0x0][0x37c] ;  /* 0x0000df00ff017b82 */ /* 0x000fe20000000800 */
[----:B------:R-:W0:Y:S07]  /*0010*/  S2R R7, SR_CTAID.Y ;  /* 0x0000000000077919 */ /* 0x000e2e0000002600 */
[----:B------:R-:W0:Y:S01]  /*0020*/  S2UR UR6, SR_CTAID.X ;  /* 0x00000000000679c3 */ /* 0x000e220000002500 */
[----:B------:R-:W1:Y:S07]  /*0030*/  LDCU.64 UR4, c[0x0][0x358] ;  /* 0x00006b00ff0477ac */ /* 0x000e6e0008000a00 */
[----:B------:R-:W0:Y:S08]  /*0040*/  LDC R8, c[0x0][0x3ac] ;  /* 0x0000eb00ff087b82 */ /* 0x000e300000000800 */
[----:B------:R-:W2:Y:S01]  /*0050*/  LDC.64 R2, c[0x0][0x390] ;  /* 0x0000e400ff027b82 */ /* 0x000ea20000000a00 */
[----:B0-----:R-:W-:Y:S01]  /*0060*/  IMAD R7, R7, R8, UR6 ;  /* 0x0000000607077e24 */ /* 0x001fe2000f8e0208 */
[----:B------:R-:W0:Y:S03]  /*0070*/  LDCU UR6, c[0x0][0x3b4] ;  /* 0x00007680ff0677ac */ /* 0x000e260008000800 */
[----:B--2---:R-:W-:-:S06]  /*0080*/  IMAD.WIDE R2, R7, 0x4, R2 ;  /* 0x0000000407027825 */ /* 0x004fcc00078e0202 */
[----:B-1----:R-:W0:Y:S01]  /*0090*/  LDG.E R2, desc[UR4][R2.64] ;  /* 0x0000000402027981 */ /* 0x002e22000c1e1900 */
[----:B------:R-:W-:Y:S01]  /*00a0*/  BAR.SYNC.DEFER_BLOCKING 0x0 ;  /* 0x0000000000007b1d */ /* 0x000fe20000010000 */
[----:B0-----:R-:W-:-:S13]  /*00b0*/  ISETP.NE.AND P0, PT, R2, UR6, PT ;  /* 0x0000000602007c0c */ /* 0x001fda000bf05270 */
[----:B------:R-:W-:Y:S05]  /*00c0*/  @P0 EXIT ;  /* 0x000000000000094d */ /* 0x000fea0003800000 */
[----:B------:R-:W0:Y:S01]  /*00d0*/  S2R R2, SR_TID.X ;  /* 0x0000000000027919 */ /* 0x000e220000002100 */
[----:B------:R-:W1:Y:S01]  /*00e0*/  LDC.64 R4, c[0x0][0x388] ;  /* 0x0000e200ff047b82 */ /* 0x000e620000000a00 */
[----:B------:R-:W2:Y:S07]  /*00f0*/  S2R R0, SR_TID.Y ;  /* 0x0000000000007919 */ /* 0x000eae0000002200 */
[----:B------:R-:W3:Y:S01]  /*0100*/  LDC R9, c[0x0][0x3b0] ;  /* 0x0000ec00ff097b82 */ /* 0x000ee20000000800 */
[----:B0-----:R-:W-:-:S02]  /*0110*/  LEA R3, R7, R2, 0x2 ;  /* 0x0000000207037211 */ /* 0x001fc400078e10ff */
[----:B--2---:R-:W-:-:S03]  /*0120*/  LEA R7, R7, R0, 0x2 ;  /* 0x0000000007077211 */ /* 0x004fc600078e10ff */
[----:B-1----:R-:W-:-:S04]  /*0130*/  IMAD.WIDE R2, R3, 0x4, R4 ;  /* 0x0000000403027825 */ /* 0x002fc800078e0204 */
[----:B------:R-:W-:Y:S02]  /*0140*/  IMAD.WIDE R4, R7, 0x4, R4 ;  /* 0x0000000407047825 */ /* 0x000fe400078e0204 */
[----:B------:R-:W2:Y:S01]  /*0150*/  LDG.E R2, desc[UR4][R2.64] ;  /* 0x0000000402027981 */ /* 0x000ea2000c1e1900 */
[----:B------:R-:W0:Y:S03]  /*0160*/  LDC.64 R6, c[0x0][0x380] ;  /* 0x0000e000ff067b82 */ /* 0x000e260000000a00 */
[----:B------:R-:W4:Y:S01]  /*0170*/  LDG.E R4, desc[UR4][R4.64] ;  /* 0x0000000404047981 */ /* 0x000f22000c1e1900 */
[----:B---3--:R-:W-:Y:S02]  /*0180*/  IMAD R0, R8, R9, R8 ;  /* 0x0000000908007224 */ /* 0x008fe400078e0208 */
[----:B------:R-:W-:-:S03]  /*0190*/  HFMA2 R8, -RZ, RZ, 0, 0 ;  /* 0x00000000ff087431 */ /* 0x000fc600000001ff */
[----:B------:R-:W-:-:S05]  /*01a0*/  IADD3 R9, PT, PT, R0, R9, RZ ;  /* 0x0000000900097210 */ /* 0x000fca0007ffe0ff */
[----:B--2---:R-:W-:-:S05]  /*01b0*/  IMAD R9, R2, R9, R2 ;  /* 0x0000000902097224 */ /* 0x004fca00078e0202 */
[----:B----4-:R-:W-:Y:S02]  /*01c0*/  IADD3 R11, PT, PT, R4, R9, RZ ;  /* 0x00000009040b7210 */ /* 0x010fe40007ffe0ff */
[----:B------:R-:W-:-:S03]  /*01d0*/  MOV R9, 0x7ff80000 ;  /* 0x7ff8000000097802 */ /* 0x000fc60000000f00 */
[----:B0-----:R-:W-:-:S05]  /*01e0*/  IMAD.WIDE R6, R11, 0x8, R6 ;  /* 0x000000080b067825 */ /* 0x001fca00078e0206 */
[----:B------:R-:W-:Y:S01]  /*01f0*/  STG.E.64 desc[UR4][R6.64], R8 ;  /* 0x0000000806007986 */ /* 0x000fe2000c101b04 */
[----:B------:R-:W-:Y:S05]  /*0200*/  EXIT ;  /* 0x000000000000794d */ /* 0x000fea0003800000 */
.L_x_84:
        /* <DEDUP_REMOVED lines=15> */
.L_x_119:


//--------------------- .text._Z14BernBinomCoeffPdi --------------------------
	.section	.text._Z14BernBinomCoeffPdi,"ax",@progbits
	.align	128
        .global         _Z14BernBinomCoeffPdi
        .type           _Z14BernBinomCoeffPdi,@function
        .size           _Z14BernBinomCoeffPdi,(.L_x_117 - _Z14BernBinomCoeffPdi)
        .other          _Z14BernBinomCoeffPdi,@"STO_CUDA_ENTRY STV_DEFAULT"
_Z14BernBinomCoeffPdi:
.text._Z14BernBinomCoeffPdi:
[----:B------:R-:W-:Y:S01]  /*0000*/  LDC R1, c[0x0][0x37c] ;  /* 0x0000df00ff017b82 */ /* 0x000fe20000000800 */
[----:B------:R-:W0:Y:S01]  /*0010*/  S2R R5, SR_TID.X ;  /* 0x0000000000057919 */ /* 0x000e220000002100 */
[----:B------:R-:W-:Y:S01]  /*0020*/  BSSY.RECONVERGENT B0, `(.L_x_85) ;  /* 0x000008a000007945 */ /* 0x000fe20003800200 */
[----:B------:R-:W-:Y:S01]  /*0030*/  IMAD.MOV.U32 R2, RZ, RZ, 0x1 ;  /* 0x00000001ff027424 */ /* 0x000fe200078e00ff */
[----:B------:R-:W1:Y:S01]  /*0040*/  S2R R0, SR_TID.Y ;  /* 0x0000000000007919 */ /* 0x000e620000002200 */
[----:B0-----:R-:W-:-:S13]  /*0050*/  ISETP.NE.AND P0, PT, R5, RZ, PT ;  /* 0x000000ff0500720c */ /* 0x001fda0003f05270 */
[----:B-1----:R-:W-:Y:S05]  /*0060*/  @!P0 BRA `(.L_x_86) ;  /* 0x0000000800148947 */ /* 0x002fea0003800000 */
[----:B------:R-:W0:Y:S01]  /*0070*/  LDCU UR4, c[0x0][0x388] ;  /* 0x00007100ff0477ac */ /* 0x000e220008000800 */
[C---:B------:R-:W-:Y:S01]  /*0080*/  ISETP.GE.U32.AND P0, PT, R5.reuse, 0x4, PT ;  /* 0x000000040500780c */ /* 0x040fe20003f06070 */
[----:B------:R-:W-:Y:S01]  /*0090*/  BSSY.RECONVERGENT B1, `(.L_x_87) ;  /* 0x0000067000017945 */ /* 0x000fe20003800200 */
[----:B------:R-:W-:Y:S01]  /*00a0*/  HFMA2 R2, -RZ, RZ, 0, 5.9604644775390625e-08 ;  /* 0x00000001ff027431 */ /* 0x000fe200000001ff */
[----:B------:R-:W-:Y:S01]  /*00b0*/  LOP3.LUT R3, R5, 0x3, RZ, 0xc0, !PT ;  /* 0x0000000305037812 */ /* 0x000fe200078ec0ff */
[----:B------:R-:W-:Y:S02]  /*00c0*/  IMAD.MOV.U32 R4, RZ, RZ, 0x1 ;  /* 0x00000001ff047424 */ /* 0x000fe400078e00ff */
[----:B0-----:R-:W-:-:S07]  /*00d0*/  IMAD.U32 R9, RZ, RZ, UR4 ;  /* 0x00000004ff097e24 */ /* 0x001fce000f8e00ff */
[----:B------:R-:W-:Y:S05]  /*00e0*/  @!P0 BRA `(.L_x_88) ;  /* 0x0000000400848947 */ /* 0x000fea0003800000 */
[----:B------:R-:W0:Y:S01]  /*00f0*/  LDCU UR4, c[0x0][0x388] ;  /* 0x00007100ff0477ac */ /* 0x000e220008000800 */
[----:B------:R-:W-:Y:S01]  /*0100*/  LOP3.LUT R6, R5, 0x3fc, RZ, 0xc0, !PT ;  /* 0x000003fc05067812 */ /* 0x000fe200078ec0ff */
[----:B------:R-:W-:Y:S01]  /*0110*/  BSSY.RECONVERGENT B2, `(.L_x_89) ;  /* 0x000005c000027945 */ /* 0x000fe20003800200 */
[----:B------:R-:W-:Y:S01]  /*0120*/  IMAD.MOV.U32 R2, RZ, RZ, 0x1 ;  /* 0x00000001ff027424 */ /* 0x000fe200078e00ff */
[----:B------:R-:W-:Y:S02]  /*0130*/  MOV R4, 0x2 ;  /* 0x0000000200047802 */ /* 0x000fe40000000f00 */
[----:B------:R-:W-:Y:S01]  /*0140*/  IMAD.MOV R6, RZ, RZ, -R6 ;  /* 0x000000ffff067224 */ /* 0x000fe200078e0a06 */
[----:B0-----:R-:W-:-:S06]  /*0150*/  UIADD3 UR4, UPT, UPT, UR4, -0x1, URZ ;  /* 0xffffffff04047890 */ /* 0x001fcc000fffe0ff */
[----:B------:R-:W-:-:S07]  /*0160*/  IMAD.U32 R7, RZ, RZ, UR4 ;  /* 0x00000004ff077e24 */ /* 0x000fce000f8e00ff */
.L_x_90:
[----:B------:R-:W-:Y:S01]  /*0170*/  IADD3 R10, PT, PT, R4, -0x1, RZ ;  /* 0xffffffff040a7810 */ /* 0x000fe20007ffe0ff */
[----:B------:R-:W0:Y:S01]  /*0180*/  I2F.U32.RP R13, R4 ;  /* 0x00000004000d7306 */ /* 0x000e220000209000 */
[----:B------:R-:W-:Y:S02]  /*0190*/  VIADD R6, R6, 0x4 ;  /* 0x0000000406067836 */ /* 0x000fe40000000000 */
[----:B------:R-:W-:Y:S01]  /*01a0*/  ISETP.NE.U32.AND P2, PT, R10, RZ, PT ;  /* 0x000000ff0a00720c */ /* 0x000fe20003f45070 */
[----:B------:R-:W-:-:S04]  /*01b0*/  IMAD.MOV R15, RZ, RZ, -R10 ;  /* 0x000000ffff0f7224 */ /* 0x000fc800078e0a0a */
[----:B------:R-:W1:Y:S08]  /*01c0*/  I2F.U32.RP R11, R10 ;  /* 0x0000000a000b7306 */ /* 0x000e700000209000 */
[----:B0-----:R-:W-:Y:S08]  /*01d0*/  MUFU.RCP R13, R13 ;  /* 0x0000000d000d7308 */ /* 0x001ff00000001000 */
[----:B-1----:R-:W0:Y:S02]  /*01e0*/  MUFU.RCP R11, R11 ;  /* 0x0000000b000b7308 */ /* 0x002e240000001000 */
[----:B0-----:R-:W-:-:S06]  /*01f0*/  VIADD R8, R11, 0xffffffe ;  /* 0x0ffffffe0b087836 */ /* 0x001fcc0000000000 */
[----:B------:R0:W1:Y:S02]  /*0200*/  F2I.FTZ.U32.TRUNC.NTZ R9, R8 ;  /* 0x0000000800097305 */ /* 0x000064000021f000 */
[----:B0-----:R-:W-:Y:S01]  /*0210*/  MOV R8, RZ ;  /* 0x000000ff00087202 */ /* 0x001fe20000000f00 */
[----:B-1----:R-:W-:-:S04]  /*0220*/  IMAD R15, R15, R9, RZ ;  /* 0x000000090f0f7224 */ /* 0x002fc800078e02ff */
[----:B------:R-:W-:-:S04]  /*0230*/  IMAD.HI.U32 R12, R9, R15, R8 ;  /* 0x0000000f090c7227 */ /* 0x000fc800078e0008 */
[----:B------:R-:W-:Y:S02]  /*0240*/  IMAD R9, R7, R2, R2 ;  /* 0x0000000207097224 */ /* 0x000fe400078e0202 */
[----:B------:R-:W-:Y:S02]  /*0250*/  VIADD R8, R13, 0xffffffe ;  /* 0x0ffffffe0d087836 */ /* 0x000fe40000000000 */
[----:B------:R-:W-:-:S04]  /*0260*/  IMAD.HI.U32 R12, R12, R9, RZ ;  /* 0x000000090c0c7227 */ /* 0x000fc800078e00ff */
[----:B------:R-:W-:Y:S02]  /*0270*/  IMAD.MOV R11, RZ, RZ, -R12 ;  /* 0x000000ffff0b7224 */ /* 0x000fe400078e0a0c */
[----:B------:R-:W-:Y:S02]  /*0280*/  VIADD R2, R4, 0x1 ;  /* 0x0000000104027836 */ /* 0x000fe40000000000 */
[----:B------:R-:W-:Y:S02]  /*0290*/  IMAD R11, R10, R11, R9 ;  /* 0x0000000b0a0b7224 */ /* 0x000fe400078e0209 */
[----:B------:R0:W1:Y:S01]  /*02a0*/  F2I.FTZ.U32.TRUNC.NTZ R9, R8 ;  /* 0x0000000800097305 */ /* 0x000062000021f000 */
[----:B------:R-:W-:Y:S02]  /*02b0*/  IADD3 R15, PT, PT, RZ, -R2, RZ ;  /* 0x80000002ff0f7210 */ /* 0x000fe40007ffe0ff */
[----:B------:R-:W-:-:S05]  /*02c0*/  ISETP.GE.U32.AND P0, PT, R11, R10, PT ;  /* 0x0000000a0b00720c */ /* 0x000fca0003f06070 */
[----:B------:R-:W2:Y:S01]  /*02d0*/  I2F.U32.RP R13, R2 ;  /* 0x00000002000d7306 */ /* 0x000ea20000209000 */
[----:B0-----:R-:W-:-:S07]  /*02e0*/  IMAD.MOV.U32 R8, RZ, RZ, RZ ;  /* 0x000000ffff087224 */ /* 0x001fce00078e00ff */
[----:B------:R-:W-:Y:S01]  /*02f0*/  @P0 IADD3 R11, PT, PT, -R10, R11, RZ ;  /* 0x0000000b0a0b0210 */ /* 0x000fe20007ffe1ff */
[----:B------:R-:W-:-:S03]  /*0300*/  @P0 VIADD R12, R12, 0x1 ;  /* 0x000000010c0c0836 */ /* 0x000fc60000000000 */
[----:B------:R-:W-:Y:S01]  /*0310*/  ISETP.GE.U32.AND P1, PT, R11, R10, PT ;  /* 0x0000000a0b00720c */ /* 0x000fe20003f26070 */
[----:B-1----:R-:W-:Y:S01]  /*0320*/  IMAD.MOV R11, RZ, RZ, -R9 ;  /* 0x000000ffff0b7224 */ /* 0x002fe200078e0a09 */
[----:B--2---:R-:W0:Y:S03]  /*0330*/  MUFU.RCP R13, R13 ;  /* 0x0000000d000d7308 */ /* 0x004e260000001000 */
[----:B------:R-:W-:-:S04]  /*0340*/  IMAD R11, R11, R4, RZ ;  /* 0x000000040b0b7224 */ /* 0x000fc800078e02ff */
[----:B------:R-:W-:-:S04]  /*0350*/  IMAD.HI.U32 R8, R9, R11, R8 ;  /* 0x0000000b09087227 */ /* 0x000fc800078e0008 */
[----:B------:R-:W-:Y:S02]  /*0360*/  @P1 IADD3 R12, PT, PT, R12, 0x1, RZ ;  /* 0x000000010c0c1810 */ /* 0x000fe40007ffe0ff */
[----:B------:R-:W-:Y:S02]  /*0370*/  @!P2 LOP3.LUT R12, RZ, R10, RZ, 0x33, !PT ;  /* 0x0000000aff0ca212 */ /* 0x000fe400078e33ff */
[----:B------:R-:W-:-:S03]  /*0380*/  ISETP.NE.U32.AND P2, PT, R4, RZ, PT ;  /* 0x000000ff0400720c */ /* 0x000fc60003f45070 */
[----:B------:R-:W-:Y:S02]  /*0390*/  IMAD R9, R12, R7, RZ ;  /* 0x000000070c097224 */ /* 0x000fe400078e02ff */
[----:B0-----:R-:W-:Y:S02]  /*03a0*/  VIADD R10, R13, 0xffffffe ;  /* 0x0ffffffe0d0a7836 */ /* 0x001fe40000000000 */
[----:B------:R-:W-:Y:S02]  /*03b0*/  IMAD.HI.U32 R12, R8, R9, RZ ;  /* 0x00000009080c7227 */ /* 0x000fe400078e00ff */
[----:B------:R0:W1:Y:S03]  /*03c0*/  F2I.FTZ.U32.TRUNC.NTZ R11, R10 ;  /* 0x0000000a000b7305 */ /* 0x000066000021f000 */
[----:B------:R-:W-:-:S05]  /*03d0*/  IADD3 R8, PT, PT, -R12, RZ, RZ ;  /* 0x000000ff0c087210 */ /* 0x000fca0007ffe1ff */
[C---:B------:R-:W-:Y:S02]  /*03e0*/  IMAD R9, R4.reuse, R8, R9 ;  /* 0x0000000804097224 */ /* 0x040fe400078e0209 */
[----:B0-----:R-:W-:Y:S02]  /*03f0*/  IMAD.MOV.U32 R10, RZ, RZ, RZ ;  /* 0x000000ffff0a7224 */ /* 0x001fe400078e00ff */
[----:B------:R-:W-:Y:S01]  /*0400*/  VIADD R8, R4, 0x2 ;  /* 0x0000000204087836 */ /* 0x000fe20000000000 */
[----:B------:R-:W-:Y:S01]  /*0410*/  ISETP.GE.U32.AND P0, PT, R9, R4, PT ;  /* 0x000000040900720c */ /* 0x000fe20003f06070 */
[----:B-1----:R-:W-:-:S03]  /*0420*/  IMAD R13, R15, R11, RZ ;  /* 0x0000000b0f0d7224 */ /* 0x002fc600078e02ff */
[----:B------:R-:W-:Y:S01]  /*0430*/  IADD3 R15, PT, PT, RZ, -R8, RZ ;  /* 0x80000008ff0f7210 */ /* 0x000fe20007ffe0ff */
[----:B------:R-:W-:Y:S02]  /*0440*/  IMAD.HI.U32 R10, R11, R13, R10 ;  /* 0x0000000d0b0a7227 */ /* 0x000fe400078e000a */
[----:B------:R-:W0:Y:S06]  /*0450*/  I2F.U32.RP R13, R8 ;  /* 0x00000008000d7306 */ /* 0x000e2c0000209000 */
[----:B------:R-:W-:Y:S02]  /*0460*/  @P0 IMAD.IADD R9, R9, 0x1, -R4 ;  /* 0x0000000109090824 */ /* 0x000fe400078e0a04 */
[----:B------:R-:W-:-:S03]  /*0470*/  @P0 VIADD R12, R12, 0x1 ;  /* 0x000000010c0c0836 */ /* 0x000fc60000000000 */
[-C--:B------:R-:W-:Y:S02]  /*0480*/  ISETP.GE.U32.AND P1, PT, R9, R4.reuse, PT ;  /* 0x000000040900720c */ /* 0x080fe40003f26070 */
[----:B------:R-:W-:Y:S01]  /*0490*/  IADD3 R9, PT, PT, R7, -0x1, RZ ;  /* 0xffffffff07097810 */ /* 0x000fe20007ffe0ff */
[----:B0-----:R-:W0:Y:S10]  /*04a0*/  MUFU.RCP R13, R13 ;  /* 0x0000000d000d7308 */ /* 0x001e340000001000 */
[----:B------:R-:W-:Y:S01]  /*04b0*/  @P1 VIADD R12, R12, 0x1 ;  /* 0x000000010c0c1836 */ /* 0x000fe20000000000 */
[----:B------:R-:W-:Y:S01]  /*04c0*/  @!P2 LOP3.LUT R12, RZ, R4, RZ, 0x33, !PT ;  /* 0x00000004ff0ca212 */ /* 0x000fe200078e33ff */
[----:B------:R-:W-:Y:S01]  /*04d0*/  VIADD R4, R4, 0x4 ;  /* 0x0000000404047836 */ /* 0x000fe20000000000 */
[----:B------:R-:W-:-:S03]  /*04e0*/  ISETP.NE.U32.AND P2, PT, R2, RZ, PT ;  /* 0x000000ff0200720c */ /* 0x000fc60003f45070 */
[----:B------:R-:W-:-:S04]  /*04f0*/  IMAD R9, R9, R12, RZ ;  /* 0x0000000c09097224 */ /* 0x000fc800078e02ff */
[----:B------:R-:W-:-:S05]  /*0500*/  IMAD.HI.U32 R12, R10, R9, RZ ;  /* 0x000000090a0c7227 */ /* 0x000fca00078e00ff */
[----:B------:R-:W-:-:S05]  /*0510*/  IADD3 R10, PT, PT, -R12, RZ, RZ ;  /* 0x000000ff0c0a7210 */ /* 0x000fca0007ffe1ff */
[----:B------:R-:W-:Y:S02]  /*0520*/  IMAD R9, R2, R10, R9 ;  /* 0x0000000a02097224 */ /* 0x000fe400078e0209 */
[----:B0-----:R-:W-:-:S03]  /*0530*/  VIADD R10, R13, 0xffffffe ;  /* 0x0ffffffe0d0a7836 */ /* 0x001fc60000000000 */
[----:B------:R-:W-:Y:S01]  /*0540*/  ISETP.GE.U32.AND P0, PT, R9, R2, PT ;  /* 0x000000020900720c */ /* 0x000fe20003f06070 */
[----:B------:R0:W1:Y:S02]  /*0550*/  F2I.FTZ.U32.TRUNC.NTZ R11, R10 ;  /* 0x0000000a000b7305 */ /* 0x000064000021f000 */
[----:B0-----:R-:W-:-:S10]  /*0560*/  IMAD.MOV.U32 R10, RZ, RZ, RZ ;  /* 0x000000ffff0a7224 */ /* 0x001fd400078e00ff */
[----:B------:R-:W-:Y:S02]  /*0570*/  @P0 IMAD.IADD R9, R9, 0x1, -R2 ;  /* 0x0000000109090824 */ /* 0x000fe400078e0a02 */
[----:B------:R-:W-:Y:S02]  /*0580*/  @P0 VIADD R12, R12, 0x1 ;  /* 0x000000010c0c0836 */ /* 0x000fe40000000000 */
[----:B-1----:R-:W-:Y:S01]  /*0590*/  IMAD R13, R15, R11, RZ ;  /* 0x0000000b0f0d7224 */ /* 0x002fe200078e02ff */
[----:B------:R-:W-:Y:S02]  /*05a0*/  ISETP.GE.U32.AND P1, PT, R9, R2, PT ;  /* 0x000000020900720c */ /* 0x000fe40003f26070 */
[C---:B------:R-:W-:Y:S01]  /*05b0*/  IADD3 R9, PT, PT, R7.reuse, -0x2, RZ ;  /* 0xfffffffe07097810 */ /* 0x040fe20007ffe0ff */
[----:B------:R-:W-:-:S10]  /*05c0*/  VIADD R7, R7, 0xfffffffc ;  /* 0xfffffffc07077836 */ /* 0x000fd40000000000 */
[----:B------:R-:W-:Y:S01]  /*05d0*/  @P1 VIADD R12, R12, 0x1 ;  /* 0x000000010c0c1836 */ /* 0x000fe20000000000 */
[----:B------:R-:W-:Y:S01]  /*05e0*/  @!P2 LOP3.LUT R12, RZ, R2, RZ, 0x33, !PT ;  /* 0x00000002ff0ca212 */ /* 0x000fe200078e33ff */
[----:B------:R-:W-:Y:S01]  /*05f0*/  IMAD.HI.U32 R2, R11, R13, R10 ;  /* 0x0000000d0b027227 */ /* 0x000fe200078e000a */
[----:B------:R-:W-:-:S03]  /*0600*/  ISETP.NE.U32.AND P2, PT, R8, RZ, PT ;  /* 0x000000ff0800720c */ /* 0x000fc60003f45070 */
[----:B------:R-:W-:-:S04]  /*0610*/  IMAD R9, R9, R12, RZ ;  /* 0x0000000c09097224 */ /* 0x000fc800078e02ff */
[----:B------:R-:W-:-:S04]  /*0620*/  IMAD.HI.U32 R2, R2, R9, RZ ;  /* 0x0000000902027227 */ /* 0x000fc800078e00ff */
[----:B------:R-:W-:-:S04]  /*0630*/  IMAD.MOV R10, RZ, RZ, -R2 ;  /* 0x000000ffff0a7224 */ /* 0x000fc800078e0a02 */
[----:B------:R-:W-:-:S05]  /*0640*/  IMAD R9, R8, R10, R9 ;  /* 0x0000000a08097224 */ /* 0x000fca00078e0209 */
[----:B------:R-:W-:-:S13]  /*0650*/  ISETP.GE.U32.AND P0, PT, R9, R8, PT ;  /* 0x000000080900720c */ /* 0x000fda0003f06070 */
[----:B------:R-:W-:Y:S01]  /*0660*/  @P0 IADD3 R9, PT, PT, -R8, R9, RZ ;  /* 0x0000000908090210 */ /* 0x000fe20007ffe1ff */
[----:B------:R-:W-:Y:S01]  /*0670*/  @P0 VIADD R2, R2, 0x1 ;  /* 0x0000000102020836 */ /* 0x000fe20000000000 */
[----:B------:R-:W-:Y:S02]  /*0680*/  ISETP.NE.AND P0, PT, R6, RZ, PT ;  /* 0x000000ff0600720c */ /* 0x000fe40003f05270 */
[----:B------:R-:W-:-:S13]  /*0690*/  ISETP.GE.U32.AND P1, PT, R9, R8, PT ;  /* 0x000000080900720c */ /* 0x000fda0003f26070 */
[----:B------:R-:W-:Y:S02]  /*06a0*/  @P1 IADD3 R2, PT, PT, R2, 0x1, RZ ;  /* 0x0000000102021810 */ /* 0x000fe40007ffe0ff */
[----:B------:R-:W-:Y:S01]  /*06b0*/  @!P2 LOP3.LUT R2, RZ, R8, RZ, 0x33, !PT ;  /* 0x00000008ff02a212 */ /* 0x000fe200078e33ff */
[----:B------:R-:W-:Y:S06]  /*06c0*/  @P0 BRA `(.L_x_90) ;  /* 0xfffffff800a80947 */ /* 0x000fec000383ffff */
[----:B------:R-:W-:Y:S05]  /*06d0*/  BSYNC.RECONVERGENT B2 ;  /* 0x0000000000027941 */ /* 0x000fea0003800200 */
.L_x_89:
[----:B------:R-:W-:Y:S01]  /*06e0*/  IADD3 R4, PT, PT, R4, -0x1, RZ ;  /* 0xffffffff04047810 */ /* 0x000fe20007ffe0ff */
[----:B------:R-:W-:-:S07]  /*06f0*/  VIADD R9, R7, 0x1 ;  /* 0x0000000107097836 */ /* 0x000fce0000000000 */
.L_x_88:
[----:B------:R-:W-:Y:S05]  /*0700*/  BSYNC.RECONVERGENT B1 ;  /* 0x0000000000017941 */ /* 0x000fea0003800200 */
.L_x_87:
[----:B------:R-:W-:-:S13]  /*0710*/  ISETP.NE.AND P0, PT, R3, RZ, PT ;  /* 0x000000ff0300720c */ /* 0x000fda0003f05270 */
[----:B------:R-:W-:Y:S05]  /*0720*/  @!P0 BRA `(.L_x_86) ;  /* 0x0000000000648947 */ /* 0x000fea0003800000 */
[----:B------:R-:W-:-:S07]  /*0730*/  IMAD.MOV R3, RZ, RZ, -R3 ;  /* 0x000000ffff037224 */ /* 0x000fce00078e0a03 */
.L_x_91:
[----:B------:R-:W0:Y:S01]  /*0740*/  I2F.U32.RP R8, R4 ;  /* 0x0000000400087306 */ /* 0x000e220000209000 */
[----:B------:R-:W-:Y:S02]  /*0750*/  IADD3 R3, PT, PT, R3, 0x1, RZ ;  /* 0x0000000103037810 */ /* 0x000fe40007ffe0ff */
[----:B------:R-:W-:-:S05]  /*0760*/  ISETP.NE.U32.AND P2, PT, R4, RZ, PT ;  /* 0x000000ff0400720c */ /* 0x000fca0003f45070 */
[----:B0-----:R-:W0:Y:S02]  /*0770*/  MUFU.RCP R8, R8 ;  /* 0x0000000800087308 */ /* 0x001e240000001000 */
[----:B0-----:R-:W-:-:S06]  /*0780*/  IADD3 R6, PT, PT, R8, 0xffffffe, RZ ;  /* 0x0ffffffe08067810 */ /* 0x001fcc0007ffe0ff */
[----:B------:R0:W1:Y:S02]  /*0790*/  F2I.FTZ.U32.TRUNC.NTZ R7, R6 ;  /* 0x0000000600077305 */ /* 0x000064000021f000 */
[----:B0-----:R-:W-:Y:S02]  /*07a0*/  IMAD.MOV.U32 R6, RZ, RZ, RZ ;  /* 0x000000ffff067224 */ /* 0x001fe400078e00ff */
[----:B-1----:R-:W-:-:S04]  /*07b0*/  IMAD.MOV R11, RZ, RZ, -R7 ;  /* 0x000000ffff0b7224 */ /* 0x002fc800078e0a07 */
[----:B------:R-:W-:-:S04]  /*07c0*/  IMAD R11, R11, R4, RZ ;  /* 0x000000040b0b7224 */ /* 0x000fc800078e02ff */
[----:B------:R-:W-:-:S04]  /*07d0*/  IMAD.HI.U32 R10, R7, R11, R6 ;  /* 0x0000000b070a7227 */ /* 0x000fc800078e0006 */
[C---:B------:R-:W-:Y:S02]  /*07e0*/  IMAD R7, R9.reuse, R2, RZ ;  /* 0x0000000209077224 */ /* 0x040fe400078e02ff */
[----:B------:R-:W-:Y:S02]  /*07f0*/  VIADD R9, R9, 0xffffffff ;  /* 0xffffffff09097836 */ /* 0x000fe40000000000 */
[----:B------:R-:W-:-:S05]  /*0800*/  IMAD.HI.U32 R2, R10, R7, RZ ;  /* 0x000000070a027227 */ /* 0x000fca00078e00ff */
[----:B------:R-:W-:-:S05]  /*0810*/  IADD3 R10, PT, PT, -R2, RZ, RZ ;  /* 0x000000ff020a7210 */ /* 0x000fca0007ffe1ff */
[----:B------:R-:W-:-:S05]  /*0820*/  IMAD R7, R4, R10, R7 ;  /* 0x0000000a04077224 */ /* 0x000fca00078e0207 */
[----:B------:R-:W-:-:S13]  /*0830*/  ISETP.GE.U32.AND P0, PT, R7, R4, PT ;  /* 0x000000040700720c */ /* 0x000fda0003f06070 */
[----:B------:R-:W-:Y:S02]  /*0840*/  @P0 IMAD.IADD R7, R7, 0x1, -R4 ;  /* 0x0000000107070824 */ /* 0x000fe400078e0a04 */
[----:B------:R-:W-:Y:S01]  /*0850*/  @P0 VIADD R2, R2, 0x1 ;  /* 0x0000000102020836 */ /* 0x000fe20000000000 */
[----:B------:R-:W-:Y:S02]  /*0860*/  ISETP.NE.AND P0, PT, R3, RZ, PT ;  /* 0x000000ff0300720c */ /* 0x000fe40003f05270 */
[----:B------:R-:W-:-:S13]  /*0870*/  ISETP.GE.U32.AND P1, PT, R7, R4, PT ;  /* 0x000000040700720c */ /* 0x000fda0003f26070 */
[----:B------:R-:W-:Y:S01]  /*0880*/  @P1 VIADD R2, R2, 0x1 ;  /* 0x0000000102021836 */ /* 0x000fe20000000000 */
[----:B------:R-:W-:Y:S02]  /*0890*/  @!P2 LOP3.LUT R2, RZ, R4, RZ, 0x33, !PT ;  /* 0x00000004ff02a212 */ /* 0x000fe400078e33ff */
[----:B------:R-:W-:Y:S01]  /*08a0*/  IADD3 R4, PT, PT, R4, 0x1, RZ ;  /* 0x0000000104047810 */ /* 0x000fe20007ffe0ff */
[----:B------:R-:W-:Y:S06]  /*08b0*/  @P0 BRA `(.L_x_91) ;  /* 0xfffffffc00a00947 */ /* 0x000fec000383ffff */
.L_x_86:
[----:B------:R-:W-:Y:S05]  /*08c0*/  BSYNC.RECONVERGENT B0 ;  /* 0x0000000000007941 */ /* 0x000fea0003800200 */
.L_x_85:
[----:B------:R-:W-:Y:S01]  /*08d0*/  ISETP.NE.AND P0, PT, R0, RZ, PT ;  /* 0x000000ff0000720c */ /* 0x000fe20003f05270 */
[----:B------:R-:W-:Y:S01]  /*08e0*/  BSSY.RECONVERGENT B0, `(.L_x_92) ;  /* 0x0000088000007945 */ /* 0x000fe20003800200 */
[----:B------:R-:W-:-:S11]  /*08f0*/  IMAD.MOV.U32 R3, RZ, RZ, 0x1 ;  /* 0x00000001ff037424 */ /* 0x000fd600078e00ff */
[----:B------:R-:W-:Y:S05]  /*0900*/  @!P0 BRA `(.L_x_93) ;  /* 0x0000000800148947 */ /* 0x000fea0003800000 */
        /* <DEDUP_REMOVED lines=16> */
.L_x_97:
[----:B------:R-:W-:Y:S01]  /*0a10*/  IADD3 R9, PT, PT, R6, -0x1, RZ ;  /* 0xffffffff06097810 */ /* 0x000fe20007ffe0ff */
[----:B------:R-:W0:Y:S01]  /*0a20*/  I2F.U32.RP R14, R6 ;  /* 0x00000006000e7306 */ /* 0x000e220000209000 */
[----:B------:R-:W-:Y:S01]  /*0a30*/  MOV R10, RZ ;  /* 0x000000ff000a7202 */ /* 0x000fe20000000f00 */
[----:B------:R-:W-:Y:S01]  /*0a40*/  VIADD R7, R7, 0x4 ;  /* 0x0000000407077836 */ /* 0x000fe20000000000 */
[----:B------:R-:W-:Y:S01]  /*0a50*/  ISETP.NE.U32.AND P2, PT, R9, RZ, PT ;  /* 0x000000ff0900720c */ /* 0x000fe20003f45070 */
[----:B------:R-:W-:-:S04]  /*0a60*/  IMAD.MOV R13, RZ, RZ, -R9 ;  /* 0x000000ffff0d7224 */ /* 0x000fc800078e0a09 */
[----:B------:R-:W1:Y:S08]  /*0a70*/  I2F.U32.RP R12, R9 ;  /* 0x00000009000c7306 */ /* 0x000e700000209000 */
[----:B0-----:R-:W-:Y:S08]  /*0a80*/  MUFU.RCP R14, R14 ;  /* 0x0000000e000e7308 */ /* 0x001ff00000001000 */
[----:B-1----:R-:W0:Y:S02]  /*0a90*/  MUFU.RCP R12, R12 ;  /* 0x0000000c000c7308 */ /* 0x002e240000001000 */
[----:B0-----:R-:W-:Y:S01]  /*0aa0*/  VIADD R11, R12, 0xffffffe ;  /* 0x0ffffffe0c0b7836 */ /* 0x001fe20000000000 */
[----:B------:R-:W-:-:S05]  /*0ab0*/  IADD3 R12, PT, PT, R8, -0x1, RZ ;  /* 0xffffffff080c7810 */ /* 0x000fca0007ffe0ff */
[----:B------:R-:W0:Y:S02]  /*0ac0*/  F2I.FTZ.U32.TRUNC.NTZ R11, R11 ;  /* 0x0000000b000b7305 */ /* 0x000e24000021f000 */
[----:B0-----:R-:W-:-:S04]  /*0ad0*/  IMAD R13, R13, R11, RZ ;  /* 0x0000000b0d0d7224 */ /* 0x001fc800078e02ff */
[----:B------:R-:W-:-:S04]  /*0ae0*/  IMAD.HI.U32 R13, R11, R13, R10 ;  /* 0x0000000d0b0d7227 */ /* 0x000fc800078e000a */
[----:B------:R-:W-:Y:S02]  /*0af0*/  IMAD R10, R8, R3, R3 ;  /* 0x00000003080a7224 */ /* 0x000fe400078e0203 */
[----:B------:R-:W-:Y:S02]  /*0b00*/  VIADD R11, R14, 0xffffffe ;  /* 0x0ffffffe0e0b7836 */ /* 0x000fe40000000000 */
[----:B------:R-:W-:-:S04]  /*0b10*/  IMAD.HI.U32 R13, R13, R10, RZ ;  /* 0x0000000a0d0d7227 */ /* 0x000fc800078e00ff */
[----:B------:R-:W-:Y:S01]  /*0b20*/  IMAD.MOV R3, RZ, RZ, -R13 ;  /* 0x000000ffff037224 */ /* 0x000fe200078e0a0d */
[----:B------:R-:W0:Y:S03]  /*0b30*/  F2I.FTZ.U32.TRUNC.NTZ R11, R11 ;  /* 0x0000000b000b7305 */ /* 0x000e26000021f000 */
[----:B------:R-:W-:Y:S02]  /*0b40*/  IMAD R10, R9, R3, R10 ;  /* 0x00000003090a7224 */ /* 0x000fe400078e020a */
[----:B------:R-:W-:-:S03]  /*0b50*/  VIADD R3, R6, 0x1 ;  /* 0x0000000106037836 */ /* 0x000fc60000000000 */
[----:B------:R-:W-:Y:S01]  /*0b60*/  ISETP.GE.U32.AND P0, PT, R10, R9, PT ;  /* 0x000000090a00720c */ /* 0x000fe20003f06070 */
[----:B0-----:R-:W-:-:S04]  /*0b70*/  IMAD.MOV R15, RZ, RZ, -R11 ;  /* 0x000000ffff0f7224 */ /* 0x001fc800078e0a0b */
[----:B------:R-:W-:-:S08]  /*0b80*/  IMAD R15, R15, R6, RZ ;  /* 0x000000060f0f7224 */ /* 0x000fd000078e02ff */
[----:B------:R-:W-:Y:S01]  /*0b90*/  @P0 IADD3 R10, PT, PT, -R9, R10, RZ ;  /* 0x0000000a090a0210 */ /* 0x000fe20007ffe1ff */
[----:B------:R-:W-:-:S03]  /*0ba0*/  @P0 VIADD R13, R13, 0x1 ;  /* 0x000000010d0d0836 */ /* 0x000fc60000000000 */
[----:B------:R-:W-:Y:S01]  /*0bb0*/  ISETP.GE.U32.AND P1, PT, R10, R9, PT ;  /* 0x000000090a00720c */ /* 0x000fe20003f26070 */
[----:B------:R-:W-:-:S04]  /*0bc0*/  IMAD.MOV.U32 R10, RZ, RZ, RZ ;  /* 0x000000ffff0a7224 */ /* 0x000fc800078e00ff */
[----:B------:R-:W-:-:S08]  /*0bd0*/  IMAD.HI.U32 R10, R11, R15, R10 ;  /* 0x0000000f0b0a7227 */ /* 0x000fd000078e000a */
[----:B------:R-:W-:Y:S02]  /*0be0*/  @P1 IADD3 R13, PT, PT, R13, 0x1, RZ ;  /* 0x000000010d0d1810 */ /* 0x000fe40007ffe0ff */
[----:B------:R-:W-:Y:S02]  /*0bf0*/  @!P2 LOP3.LUT R13, RZ, R9, RZ, 0x33, !PT ;  /* 0x00000009ff0da212 */ /* 0x000fe400078e33ff */
[----:B------:R-:W0:Y:S01]  /*0c00*/  I2F.U32.RP R9, R3 ;  /* 0x0000000300097306 */ /* 0x000e220000209000 */
[----:B------:R-:W-:Y:S02]  /*0c10*/  ISETP.NE.U32.AND P2, PT, R6, RZ, PT ;  /* 0x000000ff0600720c */ /* 0x000fe40003f45070 */
[----:B------:R-:W-:-:S04]  /*0c20*/  IMAD R13, R13, R8, RZ ;  /* 0x000000080d0d7224 */ /* 0x000fc800078e02ff */
[----:B------:R-:W-:-:S05]  /*0c30*/  IMAD.HI.U32 R15, R10, R13, RZ ;  /* 0x0000000d0a0f7227 */ /* 0x000fca00078e00ff */
[----:B------:R-:W-:Y:S01]  /*0c40*/  IADD3 R10, PT, PT, -R15, RZ, RZ ;  /* 0x000000ff0f0a7210 */ /* 0x000fe20007ffe1ff */
[----:B0-----:R-:W0:Y:S04]  /*0c50*/  MUFU.RCP R9, R9 ;  /* 0x0000000900097308 */ /* 0x001e280000001000 */
[----:B------:R-:W-:-:S05]  /*0c60*/  IMAD R13, R6, R10, R13 ;  /* 0x0000000a060d7224 */ /* 0x000fca00078e020d */
[----:B------:R-:W-:Y:S01]  /*0c70*/  ISETP.GE.U32.AND P0, PT, R13, R6, PT ;  /* 0x000000060d00720c */ /* 0x000fe20003f06070 */
[----:B0-----:R-:W-:Y:S02]  /*0c80*/  VIADD R10, R9, 0xffffffe ;  /* 0x0ffffffe090a7836 */ /* 0x001fe40000000000 */
[----:B------:R-:W-:-:S10]  /*0c90*/  VIADD R9, R6, 0x2 ;  /* 0x0000000206097836 */ /* 0x000fd40000000000 */
[----:B------:R-:W-:Y:S01]  /*0ca0*/  @P0 IMAD.IADD R13, R13, 0x1, -R6 ;  /* 0x000000010d0d0824 */ /* 0x000fe200078e0a06 */
[----:B------:R0:W1:Y:S01]  /*0cb0*/  F2I.FTZ.U32.TRUNC.NTZ R11, R10 ;  /* 0x0000000a000b7305 */ /* 0x000062000021f000 */
[----:B------:R-:W-:-:S03]  /*0cc0*/  @P0 VIADD R15, R15, 0x1 ;  /* 0x000000010f0f0836 */ /* 0x000fc60000000000 */
[----:B------:R-:W-:Y:S02]  /*0cd0*/  ISETP.GE.U32.AND P1, PT, R13, R6, PT ;  /* 0x000000060d00720c */ /* 0x000fe40003f26070 */
[----:B------:R-:W-:Y:S02]  /*0ce0*/  IADD3 R13, PT, PT, RZ, -R3, RZ ;  /* 0x80000003ff0d7210 */ /* 0x000fe40007ffe0ff */
[----:B------:R-:W2:Y:S01]  /*0cf0*/  I2F.U32.RP R14, R9 ;  /* 0x00000009000e7306 */ /* 0x000ea20000209000 */
[----:B0-----:R-:W-:Y:S02]  /*0d00*/  IMAD.MOV.U32 R10, RZ, RZ, RZ ;  /* 0x000000ffff0a7224 */ /* 0x001fe400078e00ff */
[----:B-1----:R-:W-:-:S06]  /*0d10*/  IMAD R13, R13, R11, RZ ;  /* 0x0000000b0d0d7224 */ /* 0x002fcc00078e02ff */
[----:B------:R-:W-:Y:S01]  /*0d20*/  @P1 VIADD R15, R15, 0x1 ;  /* 0x000000010f0f1836 */ /* 0x000fe20000000000 */
[----:B------:R-:W-:Y:S01]  /*0d30*/  @!P2 LOP3.LUT R15, RZ, R6, RZ, 0x33, !PT ;  /* 0x00000006ff0fa212 */ /* 0x000fe200078e33ff */
[----:B------:R-:W-:Y:S01]  /*0d40*/  IMAD.HI.U32 R11, R11, R13, R10 ;  /* 0x0000000d0b0b7227 */ /* 0x000fe200078e000a */
[----:B------:R-:W-:-:S03]  /*0d50*/  ISETP.NE.U32.AND P2, PT, R3, RZ, PT ;  /* 0x000000ff0300720c */ /* 0x000fc60003f45070 */
[----:B------:R-:W-:Y:S01]  /*0d60*/  IMAD R12, R12, R15, RZ ;  /* 0x0000000f0c0c7224 */ /* 0x000fe200078e02ff */
[----:B--2---:R-:W0:Y:S01]  /*0d70*/  MUFU.RCP R14, R14 ;  /* 0x0000000e000e7308 */ /* 0x004e220000001000 */
[----:B------:R-:W-:Y:S01]  /*0d80*/  IADD3 R15, PT, PT, RZ, -R9, RZ ;  /* 0x80000009ff0f7210 */ /* 0x000fe20007ffe0ff */
[----:B------:R-:W-:Y:S02]  /*0d90*/  VIADD R6, R6, 0x4 ;  /* 0x0000000406067836 */ /* 0x000fe40000000000 */
        /* <DEDUP_REMOVED lines=11> */
[----:B------:R-:W-:Y:S01]  /*0e50*/  IADD3 R12, PT, PT, R8, -0x2, RZ ;  /* 0xfffffffe080c7810 */ /* 0x000fe20007ffe0ff */
[----:B------:R-:W-:-:S04]  /*0e60*/  IMAD.HI.U32 R11, R11, R15, R10 ;  /* 0x0000000f0b0b7227 */ /* 0x000fc800078e000a */
[----:B------:R-:W-:-:S06]  /*0e70*/  VIADD R8, R8, 0xfffffffc ;  /* 0xfffffffc08087836 */ /* 0x000fcc0000000000 */
[----:B------:R-:W-:Y:S01]  /*0e80*/  @P1 VIADD R13, R13, 0x1 ;  /* 0x000000010d0d1836 */ /* 0x000fe20000000000 */
[----:B------:R-:W-:Y:S02]  /*0e90*/  @!P2 LOP3.LUT R13, RZ, R3, RZ, 0x33, !PT ;  /* 0x00000003ff0da212 */ /* 0x000fe400078e33ff */
        /* <DEDUP_REMOVED lines=14> */
.L_x_96:
[----:B------:R-:W-:Y:S01]  /*0f80*/  IADD3 R9, PT, PT, R6, -0x1, RZ ;  /* 0xffffffff06097810 */ /* 0x000fe20007ffe0ff */
[----:B------:R-:W-:-:S07]  /*0f90*/  VIADD R8, R8, 0x1 ;  /* 0x0000000108087836 */ /* 0x000fce0000000000 */
.L_x_95:
[----:B------:R-:W-:Y:S05]  /*0fa0*/  BSYNC.RECONVERGENT B1 ;  /* 0x0000000000017941 */ /* 0x000fea0003800200 */
.L_x_94:
[----:B------:R-:W-:-:S13]  /*0fb0*/  ISETP.NE.AND P0, PT, R4, RZ, PT ;  /* 0x000000ff0400720c */ /* 0x000fda0003f05270 */
[----:B------:R-:W-:Y:S05]  /*0fc0*/  @!P0 BRA `(.L_x_93) ;  /* 0x0000000000648947 */ /* 0x000fea0003800000 */
[----:B------:R-:W-:-:S07]  /*0fd0*/  IMAD.MOV R4, RZ, RZ, -R4 ;  /* 0x000000ffff047224 */ /* 0x000fce00078e0a04 */
.L_x_98:
[----:B------:R-:W0:Y:S01]  /*0fe0*/  I2F.U32.RP R10, R9 ;  /* 0x00000009000a7306 */ /* 0x000e220000209000 */
[----:B------:R-:W-:Y:S02]  /*0ff0*/  IADD3 R4, PT, PT, R4, 0x1, RZ ;  /* 0x0000000104047810 */ /* 0x000fe40007ffe0ff */
[----:B------:R-:W-:-:S05]  /*1000*/  ISETP.NE.U32.AND P2, PT, R9, RZ, PT ;  /* 0x000000ff0900720c */ /* 0x000fca0003f45070 */
[----:B0-----:R-:W0:Y:S02]  /*1010*/  MUFU.RCP R10, R10 ;  /* 0x0000000a000a7308 */ /* 0x001e240000001000 */
[----:B0-----:R-:W-:-:S06]  /*1020*/  IADD3 R7, PT, PT, R10, 0xffffffe, RZ ;  /* 0x0ffffffe0a077810 */ /* 0x001fcc0007ffe0ff */
[----:B------:R-:W0:Y:S02]  /*1030*/  F2I.FTZ.U32.TRUNC.NTZ R7, R7 ;  /* 0x0000000700077305 */ /* 0x000e24000021f000 */
[----:B0-----:R-:W-:-:S04]  /*1040*/  IMAD.MOV R6, RZ, RZ, -R7 ;  /* 0x000000ffff067224 */ /* 0x001fc800078e0a07 */
[----:B------:R-:W-:Y:S02]  /*1050*/  IMAD R11, R6, R9, RZ ;  /* 0x00000009060b7224 */ /* 0x000fe400078e02ff */
[----:B------:R-:W-:-:S04]  /*1060*/  IMAD.MOV.U32 R6, RZ, RZ, RZ ;  /* 0x000000ffff067224 */ /* 0x000fc800078e00ff */
        /* <DEDUP_REMOVED lines=15> */
.L_x_93:
[----:B------:R-:W-:Y:S05]  /*1160*/  BSYNC.RECONVERGENT B0 ;  /* 0x0000000000007941 */ /* 0x000fea0003800200 */
.L_x_92:
[----:B------:R-:W-:Y:S01]  /*1170*/  IMAD.IADD R8, R5, 0x1, R0 ;  /* 0x0000000105087824 */ /* 0x000fe200078e0200 */
[----:B------:R-:W-:Y:S01]  /*1180*/  BSSY.RECONVERGENT B0, `(.L_x_99) ;  /* 0x000008c000007945 */ /* 0x000fe20003800200 */
[----:B------:R-:W-:Y:S02]  /*1190*/  HFMA2 R7, -RZ, RZ, 1.984375, 0 ;  /* 0x3ff00000ff077431 */ /* 0x000fe400000001ff */
[----:B------:R-:W-:Y:S01]  /*11a0*/  IMAD.MOV.U32 R6, RZ, RZ, 0x0 ;  /* 0x00000000ff067424 */ /* 0x000fe200078e00ff */
[----:B------:R-:W-:-:S13]  /*11b0*/  ISETP.NE.AND P0, PT, R8, RZ, PT ;  /* 0x000000ff0800720c */ /* 0x000fda0003f05270 */
[----:B------:R-:W-:Y:S05]  /*11c0*/  @!P0 BRA `(.L_x_100) ;  /* 0x00000008001c8947 */ /* 0x000fea0003800000 */
[----:B------:R-:W0:Y:S01]  /*11d0*/  LDCU UR4, c[0x0][0x388] ;  /* 0x00007100ff0477ac */ /* 0x000e220008000800 */
[C---:B------:R-:W-:Y:S01]  /*11e0*/  ISETP.GE.U32.AND P0, PT, R8.reuse, 0x4, PT ;  /* 0x000000040800780c */ /* 0x040fe20003f06070 */
[----:B------:R-:W-:Y:S01]  /*11f0*/  BSSY.RECONVERGENT B1, `(.L_x_101) ;  /* 0x0000066000017945 */ /* 0x000fe20003800200 */
[----:B------:R-:W-:Y:S01]  /*1200*/  LOP3.LUT R4, R8, 0x3, RZ, 0xc0, !PT ;  /* 0x0000000308047812 */ /* 0x000fe200078ec0ff */
[----:B------:R-:W-:Y:S02]  /*1210*/  IMAD.MOV.U32 R11, RZ, RZ, 0x1 ;  /* 0x00000001ff0b7424 */ /* 0x000fe400078e00ff */
[----:B------:R-:W-:Y:S01]  /*1220*/  IMAD.MOV.U32 R9, RZ, RZ, 0x1 ;  /* 0x00000001ff097424 */ /* 0x000fe200078e00ff */
[----:B0-----:R-:W-:-:S06]  /*1230*/  USHF.L.U32 UR4, UR4, 0x1, URZ ;  /* 0x0000000104047899 */ /* 0x001fcc00080006ff */
[----:B------:R-:W-:Y:S01]  /*1240*/  MOV R10, UR4 ;  /* 0x00000004000a7c02 */ /* 0x000fe20008000f00 */
[----:B------:R-:W-:Y:S06]  /*1250*/  @!P0 BRA `(.L_x_102) ;  /* 0x00000004007c8947 */ /* 0x000fec0003800000 */
[----:B------:R-:W-:Y:S01]  /*1260*/  LOP3.LUT R8, R8, 0x7fc, RZ, 0xc0, !PT ;  /* 0x000007fc08087812 */ /* 0x000fe200078ec0ff */
[----:B------:R-:W-:Y:S01]  /*1270*/  BSSY.RECONVERGENT B2, `(.L_x_103) ;  /* 0x000005b000027945 */ /* 0x000fe20003800200 */
[----:B------:R-:W-:Y:S01]  /*1280*/  VIADD R6, R10, 0xffffffff ;  /* 0xffffffff0a067836 */ /* 0x000fe20000000000 */
[----:B------:R-:W-:Y:S01]  /*1290*/  MOV R7, 0x2 ;  /* 0x0000000200077802 */ /* 0x000fe20000000f00 */
[----:B------:R-:W-:Y:S02]  /*12a0*/  IMAD.MOV.U32 R9, RZ, RZ, 0x1 ;  /* 0x00000001ff097424 */ /* 0x000fe400078e00ff */
[----:B------:R-:W-:-:S07]  /*12b0*/  IMAD.MOV R8, RZ, RZ, -R8 ;  /* 0x000000ffff087224 */ /* 0x000fce00078e0a08 */
.L_x_104:
[----:B------:R-:W-:Y:S01]  /*12c0*/  IADD3 R12, PT, PT, R7, -0x1, RZ ;  /* 0xffffffff070c7810 */ /* 0x000fe20007ffe0ff */
[----:B------:R-:W0:Y:S01]  /*12d0*/  I2F.U32.RP R16, R7 ;  /* 0x0000000700107306 */ /* 0x000e220000209000 */
[----:B------:R-:W-:Y:S01]  /*12e0*/  IMAD R9, R6, R9, R9 ;  /* 0x0000000906097224 */ /* 0x000fe200078e0209 */
[----:B------:R-:W-:Y:S02]  /*12f0*/  IADD3 R8, PT, PT, R8, 0x4, RZ ;  /* 0x0000000408087810 */ /* 0x000fe40007ffe0ff */
[----:B------:R-:W-:Y:S02]  /*1300*/  IADD3 R15, PT, PT, RZ, -R12, RZ ;  /* 0x8000000cff0f7210 */ /* 0x000fe40007ffe0ff */
[----:B------:R-:W-:Y:S02]  /*1310*/  ISETP.NE.U32.AND P2, PT, R12, RZ, PT ;  /* 0x000000ff0c00720c */ /* 0x000fe40003f45070 */
[----:B------:R-:W1:Y:S08]  /*1320*/  I2F.U32.RP R13, R12 ;  /* 0x0000000c000d7306 */ /* 0x000e700000209000 */
[----:B0-----:R-:W-:Y:S08]  /*1330*/  MUFU.RCP R16, R16 ;  /* 0x0000001000107308 */ /* 0x001ff00000001000 */
[----:B-1----:R-:W0:Y:S02]  /*1340*/  MUFU.RCP R13, R13 ;  /* 0x0000000d000d7308 */ /* 0x002e240000001000 */
[----:B0-----:R-:W-:-:S06]  /*1350*/  VIADD R10, R13, 0xffffffe ;  /* 0x0ffffffe0d0a7836 */ /* 0x001fcc0000000000 */
[----:B------:R0:W1:Y:S02]  /*1360*/  F2I.FTZ.U32.TRUNC.NTZ R11, R10 ;  /* 0x0000000a000b7305 */ /* 0x000064000021f000 */
[----:B0-----:R-:W-:Y:S02]  /*1370*/  IMAD.MOV.U32 R10, RZ, RZ, RZ ;  /* 0x000000ffff0a7224 */ /* 0x001fe400078e00ff */
[----:B-1----:R-:W-:-:S04]  /*1380*/  IMAD R15, R15, R11, RZ ;  /* 0x0000000b0f0f7224 */ /* 0x002fc800078e02ff */
[----:B------:R-:W-:-:S04]  /*1390*/  IMAD.HI.U32 R14, R11, R15, R10 ;  /* 0x0000000f0b0e7227 */ /* 0x000fc800078e000a */
[----:B------:R-:W-:Y:S02]  /*13a0*/  VIADD R10, R16, 0xffffffe ;  /* 0x0ffffffe100a7836 */ /* 0x000fe40000000000 */
[----:B------:R-:W-:-:S05]  /*13b0*/  IMAD.HI.U32 R15, R14, R9, RZ ;  /* 0x000000090e0f7227 */ /* 0x000fca00078e00ff */
[----:B------:R-:W-:-:S05]  /*13c0*/  IADD3 R11, PT, PT, -R15, RZ, RZ ;  /* 0x000000ff0f0b7210 */ /* 0x000fca0007ffe1ff */
[----:B------:R-:W-:Y:S02]  /*13d0*/  IMAD R9, R12, R11, R9 ;  /* 0x0000000b0c097224 */ /* 0x000fe400078e0209 */
[----:B------:R0:W1:Y:S03]  /*13e0*/  F2I.FTZ.U32.TRUNC.NTZ R11, R10 ;  /* 0x0000000a000b7305 */ /* 0x000066000021f000 */
[----:B------:R-:W-:Y:S01]  /*13f0*/  ISETP.GE.U32.AND P0, PT, R9, R12, PT ;  /* 0x0000000c0900720c */ /* 0x000fe20003f06070 */
[----:B0-----:R-:W-:Y:S02]  /*1400*/  IMAD.MOV.U32 R10, RZ, RZ, RZ ;  /* 0x000000ffff0a7224 */ /* 0x001fe400078e00ff */
[----:B-1----:R-:W-:-:S10]  /*1410*/  IMAD.MOV R14, RZ, RZ, -R11 ;  /* 0x000000ffff0e7224 */ /* 0x002fd400078e0a0b */
[----:B------:R-:W-:Y:S02]  /*1420*/  @P0 IADD3 R9, PT, PT, -R12, R9, RZ ;  /* 0x000000090c090210 */ /* 0x000fe40007ffe1ff */
[----:B------:R-:W-:Y:S01]  /*1430*/  @P0 IADD3 R15, PT, PT, R15, 0x1, RZ ;  /* 0x000000010f0f0810 */ /* 0x000fe20007ffe0ff */
[----:B------:R-:W-:Y:S01]  /*1440*/  IMAD R13, R14, R7, RZ ;  /* 0x000000070e0d7224 */ /* 0x000fe200078e02ff */
[----:B------:R-:W-:Y:S02]  /*1450*/  ISETP.GE.U32.AND P1, PT, R9, R12, PT ;  /* 0x0000000c0900720c */ /* 0x000fe40003f26070 */
[----:B------:R-:W-:Y:S01]  /*1460*/  IADD3 R9, PT, PT, R7, 0x1, RZ ;  /* 0x0000000107097810 */ /* 0x000fe20007ffe0ff */
[----:B------:R-:W-:-:S04]  /*1470*/  IMAD.HI.U32 R11, R11, R13, R10 ;  /* 0x0000000d0b0b7227 */ /* 0x000fc800078e000a */
[----:B------:R-:W-:-:S06]  /*1480*/  IMAD.MOV R17, RZ, RZ, -R9 ;  /* 0x000000ffff117224 */ /* 0x000fcc00078e0a09 */
[----:B------:R-:W-:Y:S01]  /*1490*/  @P1 VIADD R15, R15, 0x1 ;  /* 0x000000010f0f1836 */ /* 0x000fe20000000000 */
[----:B------:R-:W-:Y:S02]  /*14a0*/  @!P2 LOP3.LUT R15, RZ, R12, RZ, 0x33, !PT ;  /* 0x0000000cff0fa212 */ /* 0x000fe400078e33ff */
[----:B------:R-:W-:-:S03]  /*14b0*/  ISETP.NE.U32.AND P2, PT, R7, RZ, PT ;  /* 0x000000ff0700720c */ /* 0x000fc60003f45070 */
[----:B------:R-:W-:Y:S02]  /*14c0*/  IMAD R10, R15, R6, RZ ;  /* 0x000000060f0a7224 */ /* 0x000fe400078e02ff */
[----:B------:R-:W0:Y:S02]  /*14d0*/  I2F.U32.RP R15, R9 ;  /* 0x00000009000f7306 */ /* 0x000e240000209000 */
[----:B------:R-:W-:-:S05]  /*14e0*/  IMAD.HI.U32 R14, R11, R10, RZ ;  /* 0x0000000a0b0e7227 */ /* 0x000fca00078e00ff */
[----:B------:R-:W-:-:S05]  /*14f0*/  IADD3 R11, PT, PT, -R14, RZ, RZ ;  /* 0x000000ff0e0b7210 */ /* 0x000fca0007ffe1ff */
[----:B------:R-:W-:Y:S01]  /*1500*/  IMAD R10, R7, R11, R10 ;  /* 0x0000000b070a7224 */ /* 0x000fe200078e020a */
[----:B------:R-:W-:Y:S01]  /*1510*/  IADD3 R11, PT, PT, R6, -0x1, RZ ;  /* 0xffffffff060b7810 */ /* 0x000fe20007ffe0ff */
[----:B0-----:R-:W0:Y:S03]  /*1520*/  MUFU.RCP R15, R15 ;  /* 0x0000000f000f7308 */ /* 0x001e260000001000 */
[----:B------:R-:W-:-:S13]  /*1530*/  ISETP.GE.U32.AND P0, PT, R10, R7, PT ;  /* 0x000000070a00720c */ /* 0x000fda0003f06070 */
[----:B------:R-:W-:Y:S01]  /*1540*/  @P0 IMAD.IADD R10, R10, 0x1, -R7 ;  /* 0x000000010a0a0824 */ /* 0x000fe200078e0a07 */
[----:B------:R-:W-:Y:S02]  /*1550*/  @P0 IADD3 R14, PT, PT, R14, 0x1, RZ ;  /* 0x000000010e0e0810 */ /* 0x000fe40007ffe0ff */
[----:B0-----:R-:W-:Y:S02]  /*1560*/  IADD3 R12, PT, PT, R15, 0xffffffe, RZ ;  /* 0x0ffffffe0f0c7810 */ /* 0x001fe40007ffe0ff */
[----:B------:R-:W-:Y:S01]  /*1570*/  ISETP.GE.U32.AND P1, PT, R10, R7, PT ;  /* 0x000000070a00720c */ /* 0x000fe20003f26070 */
[----:B------:R-:W-:Y:S01]  /*1580*/  VIADD R10, R7, 0x2 ;  /* 0x00000002070a7836 */ /* 0x000fe20000000000 */
[----:B------:R0:W1:Y:S02]  /*1590*/  F2I.FTZ.U32.TRUNC.NTZ R13, R12 ;  /* 0x0000000c000d7305 */ /* 0x000064000021f000 */
[----:B0-----:R-:W-:-:S09]  /*15a0*/  HFMA2 R12, -RZ, RZ, 0, 0 ;  /* 0x00000000ff0c7431 */ /* 0x001fd200000001ff */
[----:B------:R-:W-:Y:S01]  /*15b0*/  @P1 VIADD R14, R14, 0x1 ;  /* 0x000000010e0e1836 */ /* 0x000fe20000000000 */
[----:B------:R-:W-:Y:S01]  /*15c0*/  @!P2 LOP3.LUT R14, RZ, R7, RZ, 0x33, !PT ;  /* 0x00000007ff0ea212 */ /* 0x000fe200078e33ff */
[----:B------:R-:W-:Y:S01]  /*15d0*/  VIADD R7, R7, 0x4 ;  /* 0x0000000407077836 */ /* 0x000fe20000000000 */
[----:B------:R-:W-:Y:S01]  /*15e0*/  ISETP.NE.U32.AND P2, PT, R9, RZ, PT ;  /* 0x000000ff0900720c */ /* 0x000fe20003f45070 */
[----:B-1----:R-:W-:Y:S02]  /*15f0*/  IMAD R15, R17, R13, RZ ;  /* 0x0000000d110f7224 */ /* 0x002fe400078e02ff */
[----:B------:R-:W-:Y:S02]  /*1600*/  IMAD R14, R11, R14, RZ ;  /* 0x0000000e0b0e7224 */ /* 0x000fe400078e02ff */
[----:B------:R-:W0:Y:S01]  /*1610*/  I2F.U32.RP R11, R10 ;  /* 0x0000000a000b7306 */ /* 0x000e220000209000 */
[----:B------:R-:W-:Y:S01]  /*1620*/  IMAD.HI.U32 R13, R13, R15, R12 ;  /* 0x0000000f0d0d7227 */ /* 0x000fe200078e000c */
[----:B------:R-:W-:-:S05]  /*1630*/  IADD3 R15, PT, PT, RZ, -R10, RZ ;  /* 0x8000000aff0f7210 */ /* 0x000fca0007ffe0ff */
[----:B------:R-:W-:-:S04]  /*1640*/  IMAD.HI.U32 R16, R13, R14, RZ ;  /* 0x0000000e0d107227 */ /* 0x000fc800078e00ff */
[----:B------:R-:W-:Y:S01]  /*1650*/  IMAD.MOV R12, RZ, RZ, -R16 ;  /* 0x000000ffff0c7224 */ /* 0x000fe200078e0a10 */
[----:B0-----:R-:W0:Y:S03]  /*1660*/  MUFU.RCP R11, R11 ;  /* 0x0000000b000b7308 */ /* 0x001e260000001000 */
[----:B------:R-:W-:-:S05]  /*1670*/  IMAD R14, R9, R12, R14 ;  /* 0x0000000c090e7224 */ /* 0x000fca00078e020e */
[----:B------:R-:W-:Y:S01]  /*1680*/  ISETP.GE.U32.AND P0, PT, R14, R9, PT ;  /* 0x000000090e00720c */ /* 0x000fe20003f06070 */
[----:B0-----:R-:W-:-:S12]  /*1690*/  VIADD R12, R11, 0xffffffe ;  /* 0x0ffffffe0b0c7836 */ /* 0x001fd80000000000 */
[----:B------:R-:W-:Y:S01]  /*16a0*/  @P0 IADD3 R14, PT, PT, -R9, R14, RZ ;  /* 0x0000000e090e0210 */ /* 0x000fe20007ffe1ff */
[----:B------:R-:W-:Y:S01]  /*16b0*/  @P0 VIADD R16, R16, 0x1 ;  /* 0x0000000110100836 */ /* 0x000fe20000000000 */
[----:B------:R0:W1:Y:S01]  /*16c0*/  F2I.FTZ.U32.TRUNC.NTZ R13, R12 ;  /* 0x0000000c000d7305 */ /* 0x000062000021f000 */
[----:B------:R-:W-:Y:S01]  /*16d0*/  VIADD R11, R6, 0xfffffffe ;  /* 0xfffffffe060b7836 */ /* 0x000fe20000000000 */
[----:B------:R-:W-:Y:S02]  /*16e0*/  ISETP.GE.U32.AND P1, PT, R14, R9, PT ;  /* 0x000000090e00720c */ /* 0x000fe40003f26070 */
[----:B------:R-:W-:Y:S02]  /*16f0*/  IADD3 R6, PT, PT, R6, -0x4, RZ ;  /* 0xfffffffc06067810 */ /* 0x000fe40007ffe0ff */
[----:B0-----:R-:W-:-:S09]  /*1700*/  MOV R12, RZ ;  /* 0x000000ff000c7202 */ /* 0x001fd20000000f00 */
[----:B------:R-:W-:Y:S01]  /*1710*/  @P1 IADD3 R16, PT, PT, R16, 0x1, RZ ;  /* 0x0000000110101810 */ /* 0x000fe20007ffe0ff */
[----:B-1----:R-:W-:Y:S01]  /*1720*/  IMAD R15, R15, R13, RZ ;  /* 0x0000000d0f0f7224 */ /* 0x002fe200078e02ff */
[----:B------:R-:W-:Y:S02]  /*1730*/  @!P2 LOP3.LUT R16, RZ, R9, RZ, 0x33, !PT ;  /* 0x00000009ff10a212 */ /* 0x000fe400078e33ff */
[----:B------:R-:W-:Y:S01]  /*1740*/  ISETP.NE.U32.AND P2, PT, R10, RZ, PT ;  /* 0x000000ff0a00720c */ /* 0x000fe20003f45070 */
[----:B------:R-:W-:-:S04]  /*1750*/  IMAD.HI.U32 R14, R13, R15, R12 ;  /* 0x0000000f0d0e7227 */ /* 0x000fc800078e000c */
        /* <DEDUP_REMOVED lines=9> */
[----:B------:R-:W-:Y:S01]  /*17f0*/  @P1 VIADD R9, R9, 0x1 ;  /* 0x0000000109091836 */ /* 0x000fe20000000000 */
[----:B------:R-:W-:Y:S01]  /*1800*/  @!P2 LOP3.LUT R9, RZ, R10, RZ, 0x33, !PT ;  /* 0x0000000aff09a212 */ /* 0x000fe200078e33ff */
[----:B------:R-:W-:Y:S06]  /*1810*/  @P0 BRA `(.L_x_104) ;  /* 0xfffffff800a80947 */ /* 0x000fec000383ffff */
[----:B------:R-:W-:Y:S05]  /*1820*/  BSYNC.RECONVERGENT B2 ;  /* 0x0000000000027941 */ /* 0x000fea0003800200 */
.L_x_103:
[----:B------:R-:W-:Y:S01]  /*1830*/  IADD3 R11, PT, PT, R7, -0x1, RZ ;  /* 0xffffffff070b7810 */ /* 0x000fe20007ffe0ff */
[----:B------:R-:W-:-:S07]  /*1840*/  VIADD R10, R6, 0x1 ;  /* 0x00000001060a7836 */ /* 0x000fce0000000000 */
.L_x_102:
[----:B------:R-:W-:Y:S05]  /*1850*/  BSYNC.RECONVERGENT B1 ;  /* 0x0000000000017941 */ /* 0x000fea0003800200 */
.L_x_101:
[----:B------:R-:W-:Y:S01]  /*1860*/  ISETP.NE.AND P0, PT, R4, RZ, PT ;  /* 0x000000ff0400720c */ /* 0x000fe20003f05270 */
[----:B------:R-:W-:-:S12]  /*1870*/  BSSY.RECONVERGENT B1, `(.L_x_105) ;  /* 0x000001b000017945 */ /* 0x000fd80003800200 */
[----:B------:R-:W-:Y:S05]  /*1880*/  @!P0 BRA `(.L_x_106) ;  /* 0x0000000000648947 */ /* 0x000fea0003800000 */
[----:B------:R-:W-:-:S07]  /*1890*/  IADD3 R4, PT, PT, -R4, RZ, RZ ;  /* 0x000000ff04047210 */ /* 0x000fce0007ffe1ff */
.L_x_107:
[----:B------:R-:W0:Y:S01]  /*18a0*/  I2F.U32.RP R8, R11 ;  /* 0x0000000b00087306 */ /* 0x000e220000209000 */
[----:B------:R-:W-:Y:S01]  /*18b0*/  VIADD R4, R4, 0x1 ;  /* 0x0000000104047836 */ /* 0x000fe20000000000 */
[----:B------:R-:W-:-:S06]  /*18c0*/  ISETP.NE.U32.AND P2, PT, R11, RZ, PT ;  /* 0x000000ff0b00720c */ /* 0x000fcc0003f45070 */
[----:B0-----:R-:W0:Y:S02]  /*18d0*/  MUFU.RCP R8, R8 ;  /* 0x0000000800087308 */ /* 0x001e240000001000 */
[----:B0-----:R-:W-:-:S06]  /*18e0*/  VIADD R7, R8, 0xffffffe ;  /* 0x0ffffffe08077836 */ /* 0x001fcc0000000000 */
[----:B------:R-:W0:Y:S02]  /*18f0*/  F2I.FTZ.U32.TRUNC.NTZ R7, R7 ;  /* 0x0000000700077305 */ /* 0x000e24000021f000 */
[----:B0-----:R-:W-:-:S05]  /*1900*/  IADD3 R6, PT, PT, RZ, -R7, RZ ;  /* 0x80000007ff067210 */ /* 0x001fca0007ffe0ff */
[----:B------:R-:W-:Y:S02]  /*1910*/  IMAD R13, R6, R11, RZ ;  /* 0x0000000b060d7224 */ /* 0x000fe400078e02ff */
[----:B------:R-:W-:-:S04]  /*1920*/  IMAD.MOV.U32 R6, RZ, RZ, RZ ;  /* 0x000000ffff067224 */ /* 0x000fc800078e00ff */
[----:B------:R-:W-:-:S04]  /*1930*/  IMAD.HI.U32 R13, R7, R13, R6 ;  /* 0x0000000d070d7227 */ /* 0x000fc800078e0006 */
[----:B------:R-:W-:Y:S02]  /*1940*/  IMAD R6, R9, R10, RZ ;  /* 0x0000000a09067224 */ /* 0x000fe400078e02ff */
[----:B------:R-:W-:Y:S02]  /*1950*/  VIADD R10, R10, 0xffffffff ;  /* 0xffffffff0a0a7836 */ /* 0x000fe40000000000 */
[----:B------:R-:W-:-:S05]  /*1960*/  IMAD.HI.U32 R9, R13, R6, RZ ;  /* 0x000000060d097227 */ /* 0x000fca00078e00ff */
[----:B------:R-:W-:-:S05]  /*1970*/  IADD3 R12, PT, PT, -R9, RZ, RZ ;  /* 0x000000ff090c7210 */ /* 0x000fca0007ffe1ff */
[----:B------:R-:W-:-:S05]  /*1980*/  IMAD R6, R11, R12, R6 ;  /* 0x0000000c0b067224 */ /* 0x000fca00078e0206 */
[----:B------:R-:W-:-:S13]  /*1990*/  ISETP.GE.U32.AND P0, PT, R6, R11, PT ;  /* 0x0000000b0600720c */ /* 0x000fda0003f06070 */
[----:B------:R-:W-:Y:S01]  /*19a0*/  @P0 IMAD.IADD R6, R6, 0x1, -R11 ;  /* 0x0000000106060824 */ /* 0x000fe200078e0a0b */
[----:B------:R-:W-:Y:S02]  /*19b0*/  @P0 IADD3 R9, PT, PT, R9, 0x1, RZ ;  /* 0x0000000109090810 */ /* 0x000fe40007ffe0ff */
[----:B------:R-:W-:Y:S02]  /*19c0*/  ISETP.NE.AND P0, PT, R4, RZ, PT ;  /* 0x000000ff0400720c */ /* 0x000fe40003f05270 */
[----:B------:R-:W-:-:S13]  /*19d0*/  ISETP.GE.U32.AND P1, PT, R6, R11, PT ;  /* 0x0000000b0600720c */ /* 0x000fda0003f26070 */
[----:B------:R-:W-:Y:S02]  /*19e0*/  @P1 IADD3 R9, PT, PT, R9, 0x1, RZ ;  /* 0x0000000109091810 */ /* 0x000fe40007ffe0ff */
[----:B------:R-:W-:Y:S02]  /*19f0*/  @!P2 LOP3.LUT R9, RZ, R11, RZ, 0x33, !PT ;  /* 0x0000000bff09a212 */ /* 0x000fe400078e33ff */
[----:B------:R-:W-:Y:S01]  /*1a00*/  IADD3 R11, PT, PT, R11, 0x1, RZ ;  /* 0x000000010b0b7810 */ /* 0x000fe20007ffe0ff */
[----:B------:R-:W-:Y:S06]  /*1a10*/  @P0 BRA `(.L_x_107) ;  /* 0xfffffffc00a00947 */ /* 0x000fec000383ffff */
.L_x_106:
[----:B------:R-:W-:Y:S05]  /*1a20*/  BSYNC.RECONVERGENT B1 ;  /* 0x0000000000017941 */ /* 0x000fea0003800200 */
.L_x_105:
[----:B------:R0:W1:Y:S02]  /*1a30*/  I2F.F64.U32 R6, R9 ;  /* 0x0000000900067312 */ /* 0x0000640000201800 */
.L_x_100:
[----:B------:R-:W-:Y:S05]  /*1a40*/  BSYNC.RECONVERGENT B0 ;  /* 0x0000000000007941 */ /* 0x000fea0003800200 */
.L_x_99:
[----:B01----:R-:W0:Y:S01]  /*1a50*/  MUFU.RCP64H R9, R7 ;  /* 0x0000000700097308 */ /* 0x003e220000001800 */
[----:B------:R-:W-:Y:S01]  /*1a60*/  IMAD.MOV.U32 R8, RZ, RZ, 0x1 ;  /* 0x00000001ff087424 */ /* 0x000fe200078e00ff */
[----:B------:R-:W1:Y:S01]  /*1a70*/  LDCU.64 UR4, c[0x0][0x358] ;  /* 0x00006b00ff0477ac */ /* 0x000e620008000a00 */
[----:B------:R-:W-:Y:S04]  /*1a80*/  BSSY.RECONVERGENT B0, `(.L_x_108) ;  /* 0x0000013000007945 */ /* 0x000fe80003800200 */
[----:B0-----:R-:W-:-:S08]  /*1a90*/  DFMA R10, R8, -R6, 1 ;  /* 0x3ff00000080a742b */ /* 0x001fd00000000806 */
[----:B------:R-:W-:-:S08]  /*1aa0*/  DFMA R10, R10, R10, R10 ;  /* 0x0000000a0a0a722b */ /* 0x000fd0000000000a */
[----:B------:R-:W-:Y:S01]  /*1ab0*/  DFMA R8, R8, R10, R8 ;  /* 0x0000000a0808722b */ /* 0x000fe20000000008 */
[----:B------:R-:W-:-:S07]  /*1ac0*/  IMAD R10, R3, R2, RZ ;  /* 0x00000002030a7224 */ /* 0x000fce00078e02ff */
[C---:B------:R-:W-:Y:S01]  /*1ad0*/  DFMA R2, R8.reuse, -R6, 1 ;  /* 0x3ff000000802742b */ /* 0x040fe20000000806 */
[----:B------:R-:W0:Y:S07]  /*1ae0*/  I2F.F64.U32 R10, R10 ;  /* 0x0000000a000a7312 */ /* 0x000e2e0000201800 */
[----:B------:R-:W-:-:S08]  /*1af0*/  DFMA R2, R8, R2, R8 ;  /* 0x000000020802722b */ /* 0x000fd00000000008 */
[----:B0-----:R-:W-:Y:S01]  /*1b00*/  DMUL R8, R10, R2 ;  /* 0x000000020a087228 */ /* 0x001fe20000000000 */
[----:B------:R-:W-:-:S07]  /*1b10*/  FSETP.GEU.AND P1, PT, |R11|, 6.5827683646048100446e-37, PT ;  /* 0x036000000b00780b */ /* 0x000fce0003f2e200 */
[----:B------:R-:W-:-:S08]  /*1b20*/  DFMA R12, R8, -R6, R10 ;  /* 0x80000006080c722b */ /* 0x000fd0000000000a */
[----:B------:R-:W-:-:S10]  /*1b30*/  DFMA R2, R2, R12, R8 ;  /* 0x0000000c0202722b */ /* 0x000fd40000000008 */
[----:B------:R-:W-:-:S05]  /*1b40*/  FFMA R4, RZ, R7, R3 ;  /* 0x00000007ff047223 */ /* 0x000fca0000000003 */
[----:B------:R-:W-:-:S13]  /*1b50*/  FSETP.GT.AND P0, PT, |R4|, 1.469367938527859385e-39, PT ;  /* 0x001000000400780b */ /* 0x000fda0003f04200 */
[----:B-1----:R-:W-:Y:S05]  /*1b60*/  @P0 BRA P1, `(.L_x_109) ;  /* 0x0000000000100947 */ /* 0x002fea0000800000 */
[----:B------:R-:W-:-:S07]  /*1b70*/  MOV R4, 0x1b90 ;  /* 0x00001b9000047802 */ /* 0x000fce0000000f00 */
[----:B------:R-:W-:Y:S05]  /*1b80*/  CALL.REL.NOINC `($__internal_1_$__cuda_sm20_div_rn_f64_full) ;  /* 0x0000000000287944 */ /* 0x000fea0003c00000 */
[----:B------:R-:W-:Y:S01]  /*1b90*/  MOV R2, R12 ;  /* 0x0000000c00027202 */ /* 0x000fe20000000f00 */
[----:B------:R-:W-:-:S07]  /*1ba0*/  IMAD.MOV.U32 R3, RZ, RZ, R13 ;  /* 0x000000ffff037224 */ /* 0x000fce00078e000d */
.L_x_109:
[----:B------:R-:W-:Y:S05]  /*1bb0*/  BSYNC.RECONVERGENT B0 ;  /* 0x0000000000007941 */ /* 0x000fea0003800200 */
.L_x_108:
[----:B------:R-:W0:Y:S01]  /*1bc0*/  LDCU UR6, c[0x0][0x388] ;  /* 0x00007100ff0677ac */ /* 0x000e220008000800 */
[----:B------:R-:W1:Y:S01]  /*1bd0*/  LDC.64 R6, c[0x0][0x380] ;  /* 0x0000e000ff067b82 */ /* 0x000e620000000a00 */
[----:B0-----:R-:W-:-:S05]  /*1be0*/  IMAD R0, R0, UR6, R0 ;  /* 0x0000000600007c24 */ /* 0x001fca000f8e0200 */
[----:B------:R-:W-:-:S05]  /*1bf0*/  IADD3 R5, PT, PT, R0, R5, RZ ;  /* 0x0000000500057210 */ /* 0x000fca0007ffe0ff */
[----:B-1----:R-:W-:-:S05]  /*1c00*/  IMAD.WIDE R4, R5, 0x8, R6 ;  /* 0x0000000805047825 */ /* 0x002fca00078e0206 */
[----:B------:R-:W-:Y:S01]  /*1c10*/  STG.E.64 desc[UR4][R4.64], R2 ;  /* 0x0000000204007986 */ /* 0x000fe2000c101b04 */
[----:B------:R-:W-:Y:S05]  /*1c20*/  EXIT ;  /* 0x000000000000794d */ /* 0x000fea0003800000 */
        .weak           $__internal_1_$__cuda_sm20_div_rn_f64_full
        .type           $__internal_1_$__cuda_sm20_div_rn_f64_full,@function
        .size           $__internal_1_$__cuda_sm20_div_rn_f64_full,(.L_x_117 - $__internal_1_$__cuda_sm20_div_rn_f64_full)
$__internal_1_$__cuda_sm20_div_rn_f64_full:
[C---:B------:R-:W-:Y:S01]  /*1c30*/  FSETP.GEU.AND P0, PT, |R7|.reuse, 1.469367938527859385e-39, PT ;  /* 0x001000000700780b */ /* 0x040fe20003f0e200 */
[----:B------:R-:W-:Y:S01]  /*1c40*/  BSSY.RECONVERGENT B1, `(.L_x_110) ;  /* 0x0000057000017945 */ /* 0x000fe20003800200 */
[----:B------:R-:W-:Y:S02]  /*1c50*/  LOP3.LUT R2, R7, 0x800fffff, RZ, 0xc0, !PT ;  /* 0x800fffff07027812 */ /* 0x000fe400078ec0ff */
[C---:B------:R-:W-:Y:S02]  /*1c60*/  FSETP.GEU.AND P2, PT, |R11|.reuse, 1.469367938527859385e-39, PT ;  /* 0x001000000b00780b */ /* 0x040fe40003f4e200 */
[----:B------:R-:W-:Y:S01]  /*1c70*/  LOP3.LUT R3, R2, 0x3ff00000, RZ, 0xfc, !PT ;  /* 0x3ff0000002037812 */ /* 0x000fe200078efcff */
[----:B------:R-:W-:Y:S01]  /*1c80*/  IMAD.MOV.U32 R2, RZ, RZ, R6 ;  /* 0x000000ffff027224 */ /* 0x000fe200078e0006 */
[----:B------:R-:W-:Y:S02]  /*1c90*/  MOV R16, 0x1 ;  /* 0x0000000100107802 */ /* 0x000fe40000000f00 */
[----:B------:R-:W-:-:S02]  /*1ca0*/  LOP3.LUT R12, R11, 0x7ff00000, RZ, 0xc0, !PT ;  /* 0x7ff000000b0c7812 */ /* 0x000fc400078ec0ff */
[----:B------:R-:W-:Y:S01]  /*1cb0*/  LOP3.LUT R15, R7, 0x7ff00000, RZ, 0xc0, !PT ;  /* 0x7ff00000070f7812 */ /* 0x000fe200078ec0ff */
[----:B------:R-:W-:-:S03]  /*1cc0*/  @!P0 DMUL R2, R6, 8.98846567431157953865e+307 ;  /* 0x7fe0000006028828 */ /* 0x000fc60000000000 */
[C---:B------:R-:W-:Y:S01]  /*1cd0*/  ISETP.GE.U32.AND P1, PT, R12.reuse, R15, PT ;  /* 0x0000000f0c00720c */ /* 0x040fe20003f26070 */
[----:B------:R-:W-:Y:S01]  /*1ce0*/  @!P2 IMAD.MOV.U32 R18, RZ, RZ, RZ ;  /* 0x000000ffff12a224 */ /* 0x000fe200078e00ff */
[----:B------:R-:W-:Y:S01]  /*1cf0*/  @!P2 LOP3.LUT R13, R7, 0x7ff00000, RZ, 0xc0, !PT ;  /* 0x7ff00000070da812 */ /* 0x000fe200078ec0ff */
[----:B------:R-:W0:Y:S03]  /*1d00*/  MUFU.RCP64H R17, R3 ;  /* 0x0000000300117308 */ /* 0x000e260000001800 */
[----:B------:R-:W-:Y:S01]  /*1d10*/  @!P2 ISETP.GE.U32.AND P3, PT, R12, R13, PT ;  /* 0x0000000d0c00a20c */ /* 0x000fe20003f66070 */
[----:B------:R-:W-:-:S05]  /*1d20*/  IMAD.MOV.U32 R13, RZ, RZ, 0x1ca00000 ;  /* 0x1ca00000ff0d7424 */ /* 0x000fca00078e00ff */
[----:B------:R-:W-:-:S04]  /*1d30*/  @!P2 SEL R19, R13, 0x63400000, !P3 ;  /* 0x634000000d13a807 */ /* 0x000fc80005800000 */
[----:B------:R-:W-:Y:S01]  /*1d40*/  @!P2 LOP3.LUT R19, R19, 0x80000000, R11, 0xf8, !PT ;  /* 0x800000001313a812 */ /* 0x000fe200078ef80b */
[----:B0-----:R-:W-:-:S03]  /*1d50*/  DFMA R8, R16, -R2, 1 ;  /* 0x3ff000001008742b */ /* 0x001fc60000000802 */
[----:B------:R-:W-:-:S05]  /*1d60*/  @!P2 LOP3.LUT R19, R19, 0x100000, RZ, 0xfc, !PT ;  /* 0x001000001313a812 */ /* 0x000fca00078efcff */
[----:B------:R-:W-:-:S08]  /*1d70*/  DFMA R8, R8, R8, R8 ;  /* 0x000000080808722b */ /* 0x000fd00000000008 */
[----:B------:R-:W-:Y:S01]  /*1d80*/  DFMA R16, R16, R8, R16 ;  /* 0x000000081010722b */ /* 0x000fe20000000010 */
[----:B------:R-:W-:Y:S02]  /*1d90*/  SEL R9, R13, 0x63400000, !P1 ;  /* 0x634000000d097807 */ /* 0x000fe40004800000 */
[----:B------:R-:W-:Y:S02]  /*1da0*/  MOV R8, R10 ;  /* 0x0000000a00087202 */ /* 0x000fe40000000f00 */
[----:B------:R-:W-:-:S03]  /*1db0*/  LOP3.LUT R9, R9, 0x800fffff, R11, 0xf8, !PT ;  /* 0x800fffff09097812 */ /* 0x000fc600078ef80b */
[----:B------:R-:W-:-:S03]  /*1dc0*/  DFMA R20, R16, -R2, 1 ;  /* 0x3ff000001014742b */ /* 0x000fc60000000802 */
[----:B------:R-:W-:-:S05]  /*1dd0*/  @!P2 DFMA R8, R8, 2, -R18 ;  /* 0x400000000808a82b */ /* 0x000fca0000000812 */
[----:B------:R-:W-:Y:S01]  /*1de0*/  DFMA R16, R16, R20, R16 ;  /* 0x000000141010722b */ /* 0x000fe20000000010 */
[----:B------:R-:W-:Y:S01]  /*1df0*/  MOV R21, R12 ;  /* 0x0000000c00157202 */ /* 0x000fe20000000f00 */
[----:B------:R-:W-:Y:S01]  /*1e00*/  IMAD.MOV.U32 R20, RZ, RZ, R15 ;  /* 0x000000ffff147224 */ /* 0x000fe200078e000f */
[----:B------:R-:W-:Y:S02]  /*1e10*/  @!P0 LOP3.LUT R20, R3, 0x7ff00000, RZ, 0xc0, !PT ;  /* 0x7ff0000003148812 */ /* 0x000fe400078ec0ff */
[----:B------:R-:W-:-:S03]  /*1e20*/  @!P2 LOP3.LUT R21, R9, 0x7ff00000, RZ, 0xc0, !PT ;  /* 0x7ff000000915a812 */ /* 0x000fc600078ec0ff */
[----:B------:R-:W-:Y:S01]  /*1e30*/  DMUL R18, R16, R8 ;  /* 0x0000000810127228 */ /* 0x000fe20000000000 */
[----:B------:R-:W-:Y:S01]  /*1e40*/  VIADD R23, R20, 0xffffffff ;  /* 0xffffffff14177836 */ /* 0x000fe20000000000 */
[----:B------:R-:W-:-:S04]  /*1e50*/  IADD3 R22, PT, PT, R21, -0x1, RZ ;  /* 0xffffffff15167810 */ /* 0x000fc80007ffe0ff */
[----:B------:R-:W-:Y:S02]  /*1e60*/  ISETP.GT.U32.AND P0, PT, R22, 0x7feffffe, PT ;  /* 0x7feffffe1600780c */ /* 0x000fe40003f04070 */
[----:B------:R-:W-:Y:S02]  /*1e70*/  DFMA R14, R18, -R2, R8 ;  /* 0x80000002120e722b */ /* 0x000fe40000000008 */
[----:B------:R-:W-:-:S06]  /*1e80*/  ISETP.GT.U32.OR P0, PT, R23, 0x7feffffe, P0 ;  /* 0x7feffffe1700780c */ /* 0x000fcc0000704470 */
[----:B------:R-:W-:-:S07]  /*1e90*/  DFMA R14, R16, R14, R18 ;  /* 0x0000000e100e722b */ /* 0x000fce0000000012 */
[----:B------:R-:W-:Y:S05]  /*1ea0*/  @P0 BRA `(.L_x_111) ;  /* 0x00000000006c0947 */ /* 0x000fea0003800000 */
[----:B------:R-:W-:-:S04]  /*1eb0*/  LOP3.LUT R11, R7, 0x7ff00000, RZ, 0xc0, !PT ;  /* 0x7ff00000070b7812 */ /* 0x000fc800078ec0ff */
[CC--:B------:R-:W-:Y:S02]  /*1ec0*/  VIADDMNMX R10, R12.reuse, -R11.reuse, 0xb9600000, !PT ;  /* 0xb96000000c0a7446 */ /* 0x0c0fe4000780090b */
[----:B------:R-:W-:Y:S02]  /*1ed0*/  ISETP.GE.U32.AND P0, PT, R12, R11, PT ;  /* 0x0000000b0c00720c */ /* 0x000fe40003f06070 */
[----:B------:R-:W-:Y:S02]  /*1ee0*/  VIMNMX R10, PT, PT, R10, 0x46a00000, PT ;  /* 0x46a000000a0a7848 */ /* 0x000fe40003fe0100 */
[----:B------:R-:W-:-:S04]  /*1ef0*/  SEL R13, R13, 0x63400000, !P0 ;  /* 0x634000000d0d7807 */ /* 0x000fc80004000000 */
[----:B------:R-:W-:Y:S02]  /*1f00*/  IADD3 R16, PT, PT, -R13, R10, RZ ;  /* 0x0000000a0d107210 */ /* 0x000fe40007ffe1ff */
[----:B------:R-:W-:-:S03]  /*1f10*/  MOV R10, RZ ;  /* 0x000000ff000a7202 */ /* 0x000fc60000000f00 */
[----:B------:R-:W-:-:S06]  /*1f20*/  VIADD R11, R16, 0x7fe00000 ;  /* 0x7fe00000100b7836 */ /* 0x000fcc0000000000 */
[----:B------:R-:W-:-:S10]  /*1f30*/  DMUL R12, R14, R10 ;  /* 0x0000000a0e0c7228 */ /* 0x000fd40000000000 */
[----:B------:R-:W-:-:S13]  /*1f40*/  FSETP.GTU.AND P0, PT, |R13|, 1.469367938527859385e-39, PT ;  /* 0x001000000d00780b */ /* 0x000fda0003f0c200 */
[----:B------:R-:W-:Y:S05]  /*1f50*/  @P0 BRA `(.L_x_112) ;  /* 0x0000000000940947 */ /* 0x000fea0003800000 */
[----:B------:R-:W-:Y:S01]  /*1f60*/  DFMA R2, R14, -R2, R8 ;  /* 0x800000020e02722b */ /* 0x000fe20000000008 */
[----:B------:R-:W-:-:S09]  /*1f70*/  IMAD.MOV.U32 R10, RZ, RZ, RZ ;  /* 0x000000ffff0a7224 */ /* 0x000fd200078e00ff */
[C---:B------:R-:W-:Y:S02]  /*1f80*/  FSETP.NEU.AND P0, PT, R3.reuse, RZ, PT ;  /* 0x000000ff0300720b */ /* 0x040fe40003f0d000 */
[----:B------:R-:W-:-:S04]  /*1f90*/  LOP3.LUT R7, R3, 0x80000000, R7, 0x48, !PT ;  /* 0x8000000003077812 */ /* 0x000fc800078e4807 */
[----:B------:R-:W-:-:S07]  /*1fa0*/  LOP3.LUT R11, R7, R11, RZ, 0xfc, !PT ;  /* 0x0000000b070b7212 */ /* 0x000fce00078efcff */
[----:B------:R-:W-:Y:S05]  /*1fb0*/  @!P0 BRA `(.L_x_112) ;  /* 0x00000000007c8947 */ /* 0x000fea0003800000 */
[----:B------:R-:W-:Y:S01]  /*1fc0*/  IADD3 R3, PT, PT, -R16, RZ, RZ ;  /* 0x000000ff10037210 */ /* 0x000fe20007ffe1ff */
[----:B------:R-:W-:Y:S01]  /*1fd0*/  IMAD.MOV.U32 R2, RZ, RZ, RZ ;  /* 0x000000ffff027224 */ /* 0x000fe200078e00ff */
[----:B------:R-:W-:-:S05]  /*1fe0*/  DMUL.RP R10, R14, R10 ;  /* 0x0000000a0e0a7228 */ /* 0x000fca0000008000 */
[----:B------:R-:W-:-:S05]  /*1ff0*/  DFMA R2, R12, -R2, R14 ;  /* 0x800000020c02722b */ /* 0x000fca000000000e */
[----:B------:R-:W-:Y:S02]  /*2000*/  LOP3.LUT R7, R11, R7, RZ, 0x3c, !PT ;  /* 0x000000070b077212 */ /* 0x000fe400078e3cff */
[----:B------:R-:W-:-:S04]  /*2010*/  IADD3 R2, PT, PT, -R16, -0x43300000, RZ ;  /* 0xbcd0000010027810 */ /* 0x000fc80007ffe1ff */
[----:B------:R-:W-:-:S04]  /*2020*/  FSETP.NEU.AND P0, PT, |R3|, R2, PT ;  /* 0x000000020300720b */ /* 0x000fc80003f0d200 */
[----:B------:R-:W-:Y:S02]  /*2030*/  FSEL R12, R10, R12, !P0 ;  /* 0x0000000c0a0c7208 */ /* 0x000fe40004000000 */
[----:B------:R-:W-:Y:S01]  /*2040*/  FSEL R13, R7, R13, !P0 ;  /* 0x0000000d070d7208 */ /* 0x000fe20004000000 */
[----:B------:R-:W-:Y:S06]  /*2050*/  BRA `(.L_x_112) ;  /* 0x0000000000547947 */ /* 0x000fec0003800000 */
.L_x_111:
[----:B------:R-:W-:-:S14]  /*2060*/  DSETP.NAN.AND P0, PT, R10, R10, PT ;  /* 0x0000000a0a00722a */ /* 0x000fdc0003f08000 */
[----:B------:R-:W-:Y:S05]  /*2070*/  @P0 BRA `(.L_x_113) ;  /* 0x0000000000440947 */ /* 0x000fea0003800000 */
[----:B------:R-:W-:-:S14]  /*2080*/  DSETP.NAN.AND P0, PT, R6, R6, PT ;  /* 0x000000060600722a */ /* 0x000fdc0003f08000 */
[----:B------:R-:W-:Y:S05]  /*2090*/  @P0 BRA `(.L_x_114) ;  /* 0x0000000000300947 */ /* 0x000fea0003800000 */
[----:B------:R-:W-:Y:S01]  /*20a0*/  ISETP.NE.AND P0, PT, R21, R20, PT ;  /* 0x000000141500720c */ /* 0x000fe20003f05270 */
[----:B------:R-:W-:Y:S01]  /*20b0*/  IMAD.MOV.U32 R13, RZ, RZ, -0x80000 ;  /* 0xfff80000ff0d7424 */ /* 0x000fe200078e00ff */
[----:B------:R-:W-:-:S11]  /*20c0*/  MOV R12, 0x0 ;  /* 0x00000000000c7802 */ /* 0x000fd60000000f00 */
[----:B------:R-:W-:Y:S05]  /*20d0*/  @!P0 BRA `(.L_x_112) ;  /* 0x0000000000348947 */ /* 0x000fea0003800000 */
[----:B------:R-:W-:Y:S02]  /*20e0*/  ISETP.NE.AND P0, PT, R21, 0x7ff00000, PT ;  /* 0x7ff000001500780c */ /* 0x000fe40003f05270 */
[----:B------:R-:W-:Y:S02]  /*20f0*/  LOP3.LUT R13, R11, 0x80000000, R7, 0x48, !PT ;  /* 0x800000000b0d7812 */ /* 0x000fe400078e4807 */
[----:B------:R-:W-:-:S13]  /*2100*/  ISETP.EQ.OR P0, PT, R20, RZ, !P0 ;  /* 0x000000ff1400720c */ /* 0x000fda0004702670 */
[----:B------:R-:W-:Y:S02]  /*2110*/  @P0 LOP3.LUT R2, R13, 0x7ff00000, RZ, 0xfc, !PT ;  /* 0x7ff000000d020812 */ /* 0x000fe400078efcff */
[----:B------:R-:W-:Y:S01]  /*2120*/  @!P0 MOV R12, RZ ;  /* 0x000000ff000c8202 */ /* 0x000fe20000000f00 */
[----:B------:R-:W-:Y:S01]  /*2130*/  @P0 IMAD.MOV.U32 R12, RZ, RZ, RZ ;  /* 0x000000ffff0c0224 */ /* 0x000fe200078e00ff */
[----:B------:R-:W-:Y:S01]  /*2140*/  @P0 MOV R13, R2 ;  /* 0x00000002000d0202 */ /* 0x000fe20000000f00 */
[----:B------:R-:W-:Y:S06]  /*2150*/  BRA `(.L_x_112) ;  /* 0x0000000000147947 */ /* 0x000fec0003800000 */
.L_x_114:
[----:B------:R-:W-:Y:S01]  /*2160*/  LOP3.LUT R13, R7, 0x80000, RZ, 0xfc, !PT ;  /* 0x00080000070d7812 */ /* 0x000fe200078efcff */
[----:B------:R-:W-:Y:S01]  /*2170*/  IMAD.MOV.U32 R12, RZ, RZ, R6 ;  /* 0x000000ffff0c7224 */ /* 0x000fe200078e0006 */
[----:B------:R-:W-:Y:S06]  /*2180*/  BRA `(.L_x_112) ;  /* 0x0000000000087947 */ /* 0x000fec0003800000 */
.L_x_113:
[----:B------:R-:W-:Y:S02]  /*2190*/  LOP3.LUT R13, R11, 0x80000, RZ, 0xfc, !PT ;  /* 0x000800000b0d7812 */ /* 0x000fe400078efcff */
[----:B------:R-:W-:-:S07]  /*21a0*/  MOV R12, R10 ;  /* 0x0000000a000c7202 */ /* 0x000fce0000000f00 */
.L_x_112:
[----:B------:R-:W-:Y:S05]  /*21b0*/  BSYNC.RECONVERGENT B1 ;  /* 0x0000000000017941 */ /* 0x000fea0003800200 */
.L_x_110:
[----:B------:R-:W-:Y:S02]  /*21c0*/  HFMA2 R3, -RZ, RZ, 0, 0 ;  /* 0x00000000ff037431 */ /* 0x000fe400000001ff */
[----:B------:R-:W-:-:S04]  /*21d0*/  IMAD.MOV.U32 R2, RZ, RZ, R4 ;  /* 0x000000ffff027224 */ /* 0x000fc800078e0004 */
[----:B------:R-:W-:Y:S05]  /*21e0*/  RET.REL.NODEC R2 `(_Z14BernBinomCoeffPdi) ;  /* 0xffffffdc02847950 */ /* 0x000fea0003c3ffff */
.L_x_115:
        /* <DEDUP_REMOVED lines=9> */
.L_x_117:


//--------------------- .nv.shared.reserved.0     --------------------------
	.section	.nv.shared.reserved.0,"aw",@nobits
	.weak		__nv_reservedSMEM_offset_0_alias
	.size		__nv_reservedSMEM_offset_0_alias, 0, 64
	.other		__nv_reservedSMEM_offset_0_alias,@"STO_CUDA_RESERVED_SHARED STV_DEFAULT"
__nv_reservedSMEM_offset_0_alias:
	.zero		0
	.zero		64


//--------------------- .nv.constant0._Z11ass_A_exactddP11coordinatesPdiPiS1_S1_ --------------------------
	.section	.nv.constant0._Z11ass_A_exactddP11coordinatesPdiPiS1_S1_,"a",@progbits
	.sectionflags	@""
	.align	4
.nv.constant0._Z11ass_A_exactddP11coordinatesPdiPiS1_S1_:
	.zero		960


//--------------------- .nv.constant0._Z5ass_APdPiS0_ddiiiiii --------------------------
	.section	.nv.constant0._Z5ass_APdPiS0_ddiiiiii,"a",@progbits
	.sectionflags	@""
	.align	4
.nv.constant0._Z5ass_APdPiS0_ddiiiiii:
	.zero		960


//--------------------- .nv.constant0._Z14BernBinomCoeffPdi --------------------------
	.section	.nv.constant0._Z14BernBinomCoeffPdi,"a",@progbits
	.sectionflags	@""
	.align	4
.nv.constant0._Z14BernBinomCoeffPdi:
	.zero		908


//--------------------- SYMBOLS --------------------------

	.type		.nv.reservedSmem.offset0,@object
	.size		.nv.reservedSmem.offset0,0x4
	.type		malloc,@function
	.type		free,@function
